//
// Generated by NVIDIA NVVM Compiler
//
// Compiler Build ID: CL-36424714
// Cuda compilation tools, release 13.0, V13.0.88
// Based on NVVM 20.0.0
//

.version 9.0
.target sm_100
.address_size 64

	// .globl	_Z6jacobiPfS_S_S_S_S_S_S_S_S_S_S_S_S_iiiifS_
.extern .shared .align 16 .b8 sb1[];
.extern .shared .align 16 .b8 sb2[];

.visible .entry _Z6jacobiPfS_S_S_S_S_S_S_S_S_S_S_S_S_iiiifS_(
	.param .u64 .ptr .align 1 _Z6jacobiPfS_S_S_S_S_S_S_S_S_S_S_S_S_iiiifS__param_0,
	.param .u64 .ptr .align 1 _Z6jacobiPfS_S_S_S_S_S_S_S_S_S_S_S_S_iiiifS__param_1,
	.param .u64 .ptr .align 1 _Z6jacobiPfS_S_S_S_S_S_S_S_S_S_S_S_S_iiiifS__param_2,
	.param .u64 .ptr .align 1 _Z6jacobiPfS_S_S_S_S_S_S_S_S_S_S_S_S_iiiifS__param_3,
	.param .u64 .ptr .align 1 _Z6jacobiPfS_S_S_S_S_S_S_S_S_S_S_S_S_iiiifS__param_4,
	.param .u64 .ptr .align 1 _Z6jacobiPfS_S_S_S_S_S_S_S_S_S_S_S_S_iiiifS__param_5,
	.param .u64 .ptr .align 1 _Z6jacobiPfS_S_S_S_S_S_S_S_S_S_S_S_S_iiiifS__param_6,
	.param .u64 .ptr .align 1 _Z6jacobiPfS_S_S_S_S_S_S_S_S_S_S_S_S_iiiifS__param_7,
	.param .u64 .ptr .align 1 _Z6jacobiPfS_S_S_S_S_S_S_S_S_S_S_S_S_iiiifS__param_8,
	.param .u64 .ptr .align 1 _Z6jacobiPfS_S_S_S_S_S_S_S_S_S_S_S_S_iiiifS__param_9,
	.param .u64 .ptr .align 1 _Z6jacobiPfS_S_S_S_S_S_S_S_S_S_S_S_S_iiiifS__param_10,
	.param .u64 .ptr .align 1 _Z6jacobiPfS_S_S_S_S_S_S_S_S_S_S_S_S_iiiifS__param_11,
	.param .u64 .ptr .align 1 _Z6jacobiPfS_S_S_S_S_S_S_S_S_S_S_S_S_iiiifS__param_12,
	.param .u64 .ptr .align 1 _Z6jacobiPfS_S_S_S_S_S_S_S_S_S_S_S_S_iiiifS__param_13,
	.param .u32 _Z6jacobiPfS_S_S_S_S_S_S_S_S_S_S_S_S_iiiifS__param_14,
	.param .u32 _Z6jacobiPfS_S_S_S_S_S_S_S_S_S_S_S_S_iiiifS__param_15,
	.param .u32 _Z6jacobiPfS_S_S_S_S_S_S_S_S_S_S_S_S_iiiifS__param_16,
	.param .u32 _Z6jacobiPfS_S_S_S_S_S_S_S_S_S_S_S_S_iiiifS__param_17,
	.param .f32 _Z6jacobiPfS_S_S_S_S_S_S_S_S_S_S_S_S_iiiifS__param_18,
	.param .u64 .ptr .align 1 _Z6jacobiPfS_S_S_S_S_S_S_S_S_S_S_S_S_iiiifS__param_19
)
{
	.reg .pred 	%p<47>;
	.reg .b32 	%r<328>;
	.reg .b32 	%f<264>;
	.reg .b64 	%rd<177>;

	ld.param.u64 	%rd51, [_Z6jacobiPfS_S_S_S_S_S_S_S_S_S_S_S_S_iiiifS__param_0];
	ld.param.u64 	%rd52, [_Z6jacobiPfS_S_S_S_S_S_S_S_S_S_S_S_S_iiiifS__param_1];
	ld.param.u64 	%rd53, [_Z6jacobiPfS_S_S_S_S_S_S_S_S_S_S_S_S_iiiifS__param_10];
	ld.param.u32 	%r75, [_Z6jacobiPfS_S_S_S_S_S_S_S_S_S_S_S_S_iiiifS__param_14];
	ld.param.u32 	%r77, [_Z6jacobiPfS_S_S_S_S_S_S_S_S_S_S_S_S_iiiifS__param_16];
	ld.param.u32 	%r78, [_Z6jacobiPfS_S_S_S_S_S_S_S_S_S_S_S_S_iiiifS__param_17];
	ld.param.f32 	%f16, [_Z6jacobiPfS_S_S_S_S_S_S_S_S_S_S_S_S_iiiifS__param_18];
	cvta.to.global.u64 	%rd1, %rd52;
	cvta.to.global.u64 	%rd2, %rd51;
	cvta.to.global.u64 	%rd3, %rd53;
	mov.u32 	%r1, %tid.x;
	mov.u32 	%r2, %ntid.x;
	add.s32 	%r79, %r2, -2;
	mov.u32 	%r80, %ctaid.x;
	mul.lo.s32 	%r3, %r79, %r80;
	mov.u32 	%r4, %tid.y;
	mov.u32 	%r5, %ntid.y;
	add.s32 	%r81, %r5, -2;
	mov.u32 	%r82, %ctaid.y;
	mad.lo.s32 	%r6, %r81, %r82, %r4;
	mul.lo.s32 	%r7, %r78, %r77;
	add.s32 	%r8, %r2, 2;
	mad.lo.s32 	%r9, %r8, %r4, %r8;
	setp.lt.s32 	%p4, %r75, 2;
	@%p4 bra 	$L__BB0_33;
	ld.param.u32 	%r297, [_Z6jacobiPfS_S_S_S_S_S_S_S_S_S_S_S_S_iiiifS__param_16];
	add.s32 	%r88, %r5, 2;
	mul.lo.s32 	%r89, %r8, %r88;
	shl.b32 	%r90, %r89, 3;
	mov.u32 	%r322, sb1;
	add.s32 	%r324, %r322, %r90;
	shl.b32 	%r91, %r89, 2;
	add.s32 	%r323, %r322, %r91;
	add.s32 	%r92, %r3, %r1;
	mad.lo.s32 	%r12, %r78, %r6, %r92;
	mul.wide.s32 	%rd54, %r12, 4;
	add.s64 	%rd4, %rd3, %rd54;
	add.s32 	%r93, %r12, %r7;
	add.s32 	%r13, %r2, -1;
	add.s32 	%r94, %r78, -1;
	setp.eq.s32 	%p5, %r92, %r94;
	selp.b64 	%rd55, 0, 4, %p5;
	add.s64 	%rd5, %rd4, %rd55;
	setp.eq.s32 	%p6, %r6, 0;
	selp.b32 	%r95, 0, %r78, %p6;
	sub.s32 	%r96, %r93, %r95;
	mul.wide.s32 	%rd56, %r96, 4;
	add.s64 	%rd6, %rd3, %rd56;
	add.s32 	%r14, %r5, -1;
	add.s32 	%r97, %r297, -1;
	setp.eq.s32 	%p7, %r6, %r97;
	selp.b32 	%r98, 0, %r78, %p7;
	mul.wide.s32 	%rd57, %r98, 4;
	add.s64 	%rd7, %rd4, %rd57;
	setp.eq.s32 	%p9, %r92, 0;
	mul.wide.s32 	%rd58, %r78, 4;
	xor.b64  	%rd8, %rd58, -4;
	add.s32 	%r99, %r92, %r2;
	setp.eq.s32 	%p10, %r99, %r78;
	sub.s32 	%r100, %r2, %r78;
	selp.b32 	%r101, 0, %r100, %p6;
	selp.b32 	%r102, 0, %r101, %p10;
	add.s32 	%r103, %r6, %r5;
	setp.eq.s32 	%p11, %r103, %r297;
	or.pred  	%p12, %p9, %p11;
	mul.lo.s32 	%r104, %r78, %r5;
	add.s32 	%r105, %r104, -1;
	add.s32 	%r106, %r105, %r12;
	selp.b32 	%r107, %r12, %r106, %p12;
	mul.wide.u32 	%rd59, %r107, 4;
	add.s64 	%rd9, %rd3, %rd59;
	or.pred  	%p13, %p10, %p11;
	add.s32 	%r108, %r104, %r2;
	add.s32 	%r109, %r108, %r12;
	selp.b32 	%r110, %r12, %r109, %p13;
	mul.wide.u32 	%rd60, %r110, 4;
	add.s64 	%rd10, %rd3, %rd60;
	add.s32 	%r111, %r93, %r102;
	selp.b32 	%r112, 0, %r105, %p12;
	add.s32 	%r113, %r93, %r112;
	mul.wide.u32 	%rd61, %r113, 4;
	add.s64 	%rd11, %rd3, %rd61;
	selp.b32 	%r114, 0, %r108, %p13;
	add.s32 	%r115, %r93, %r114;
	mul.wide.u32 	%rd62, %r115, 4;
	add.s64 	%rd12, %rd3, %rd62;
	add.s32 	%r116, %r111, %r7;
	mul.wide.u32 	%rd63, %r116, 4;
	add.s64 	%rd13, %rd3, %rd63;
	add.s32 	%r117, %r113, %r7;
	mul.wide.u32 	%rd64, %r117, 4;
	add.s64 	%rd14, %rd3, %rd64;
	add.s32 	%r118, %r115, %r7;
	mul.wide.u32 	%rd65, %r118, 4;
	add.s64 	%rd15, %rd3, %rd65;
	or.pred  	%p2, %p9, %p6;
	or.pred  	%p14, %p2, %p5;
	or.pred  	%p1, %p14, %p7;
	selp.b32 	%r119, 0, %r100, %p10;
	selp.b32 	%r120, 0, %r119, %p6;
	setp.ne.s32 	%p15, %r1, 0;
	setp.lt.u32 	%p16, %r1, %r13;
	setp.ne.s32 	%p17, %r4, 0;
	and.pred  	%p18, %p15, %p17;
	and.pred  	%p19, %p18, %p16;
	setp.lt.u32 	%p20, %r4, %r14;
	and.pred  	%p3, %p20, %p19;
	add.s32 	%r121, %r114, %r1;
	mad.lo.s32 	%r122, %r297, 3, %r6;
	mul.lo.s32 	%r123, %r78, %r122;
	add.s32 	%r124, %r121, %r123;
	add.s32 	%r15, %r124, %r3;
	add.s32 	%r125, %r112, %r1;
	add.s32 	%r126, %r125, %r123;
	add.s32 	%r16, %r126, %r3;
	add.s32 	%r127, %r120, %r1;
	add.s32 	%r128, %r127, %r123;
	add.s32 	%r17, %r128, %r3;
	shr.u32 	%r129, %r75, 31;
	add.s32 	%r130, %r75, %r129;
	shr.s32 	%r18, %r130, 1;
	mov.u32 	%r325, sb2;
	add.s32 	%r326, %r325, 2048;
	add.s32 	%r327, %r325, 4096;
	mov.b32 	%r306, 0;
$L__BB0_2:
	add.s32 	%r131, %r2, -2;
	mov.u32 	%r132, %ctaid.x;
	mad.lo.s32 	%r26, %r131, %r132, %r1;
	setp.ne.s32 	%p21, %r1, 0;
	ld.global.f32 	%f18, [%rd4];
	add.s32 	%r133, %r1, %r9;
	shl.b32 	%r134, %r133, 2;
	add.s32 	%r27, %r322, %r134;
	st.shared.f32 	[%r27+4], %f18;
	mul.wide.s32 	%rd66, %r7, 4;
	add.s64 	%rd67, %rd4, %rd66;
	ld.global.f32 	%f19, [%rd67];
	add.s32 	%r28, %r323, %r134;
	st.shared.f32 	[%r28+4], %f19;
	add.s64 	%rd68, %rd67, %rd66;
	ld.global.f32 	%f20, [%rd68];
	add.s32 	%r29, %r324, %r134;
	add.s32 	%r30, %r29, 4;
	st.shared.f32 	[%r29+4], %f20;
	@%p21 bra 	$L__BB0_4;
	setp.ne.s32 	%p22, %r26, 0;
	add.s32 	%r135, %r12, -1;
	mul.lo.s32 	%r136, %r78, %r6;
	selp.b32 	%r137, %r135, %r136, %p22;
	mul.wide.s32 	%rd69, %r137, 4;
	add.s64 	%rd70, %rd3, %rd69;
	ld.global.f32 	%f21, [%rd70];
	shl.b32 	%r138, %r9, 2;
	add.s32 	%r139, %r322, %r138;
	st.shared.f32 	[%r139], %f21;
	selp.s32 	%r143, -1, 0, %p22;
	mul.wide.s32 	%rd73, %r143, 4;
	add.s64 	%rd74, %rd67, %rd73;
	ld.global.f32 	%f22, [%rd74];
	add.s32 	%r144, %r323, %r138;
	st.shared.f32 	[%r144], %f22;
	add.s64 	%rd75, %rd74, %rd66;
	ld.global.f32 	%f23, [%rd75];
	add.s32 	%r145, %r324, %r138;
	st.shared.f32 	[%r145], %f23;
$L__BB0_4:
	setp.ne.s32 	%p24, %r1, %r13;
	@%p24 bra 	$L__BB0_6;
	ld.global.f32 	%f24, [%rd5];
	st.shared.f32 	[%r27+8], %f24;
	add.s64 	%rd77, %rd5, %rd66;
	ld.global.f32 	%f25, [%rd77];
	st.shared.f32 	[%r28+8], %f25;
	add.s64 	%rd78, %rd77, %rd66;
	ld.global.f32 	%f26, [%rd78];
	st.shared.f32 	[%r29+8], %f26;
$L__BB0_6:
	sub.s32 	%r147, %r133, %r2;
	add.s32 	%r31, %r147, -2;
	setp.ne.s32 	%p25, %r4, 0;
	@%p25 bra 	$L__BB0_8;
	setp.eq.s32 	%p26, %r6, 0;
	sub.s32 	%r148, %r12, %r78;
	selp.b32 	%r149, %r26, %r148, %p26;
	mul.wide.s32 	%rd79, %r149, 4;
	add.s64 	%rd80, %rd3, %rd79;
	ld.global.f32 	%f27, [%rd80];
	shl.b32 	%r150, %r31, 2;
	add.s32 	%r151, %r322, %r150;
	st.shared.f32 	[%r151+4], %f27;
	ld.global.f32 	%f28, [%rd6];
	add.s32 	%r152, %r323, %r150;
	st.shared.f32 	[%r152+4], %f28;
	add.s64 	%rd82, %rd6, %rd66;
	ld.global.f32 	%f29, [%rd82];
	add.s32 	%r153, %r324, %r150;
	st.shared.f32 	[%r153+4], %f29;
$L__BB0_8:
	setp.ne.s32 	%p27, %r4, %r14;
	shl.b32 	%r154, %r2, 2;
	add.s32 	%r32, %r30, %r154;
	@%p27 bra 	$L__BB0_10;
	ld.global.f32 	%f30, [%rd7];
	add.s32 	%r156, %r27, %r154;
	st.shared.f32 	[%r156+12], %f30;
	add.s64 	%rd84, %rd7, %rd66;
	ld.global.f32 	%f31, [%rd84];
	add.s32 	%r157, %r28, %r154;
	st.shared.f32 	[%r157+12], %f31;
	add.s64 	%rd85, %rd84, %rd66;
	ld.global.f32 	%f32, [%rd85];
	st.shared.f32 	[%r32+8], %f32;
$L__BB0_10:
	or.b32  	%r158, %r1, %r4;
	setp.ne.s32 	%p28, %r158, 0;
	@%p28 bra 	$L__BB0_12;
	setp.eq.s32 	%p29, %r26, 0;
	setp.eq.s32 	%p30, %r6, 0;
	selp.b64 	%rd86, 0, %rd8, %p30;
	selp.b64 	%rd87, 0, %rd86, %p29;
	add.s64 	%rd88, %rd4, %rd87;
	ld.global.f32 	%f33, [%rd88];
	st.shared.f32 	[%r322], %f33;
	add.s32 	%r162, %r26, %r2;
	setp.eq.s32 	%p31, %r162, %r78;
	sub.s32 	%r163, %r2, %r78;
	selp.b32 	%r164, 0, %r163, %p30;
	selp.b32 	%r165, 0, %r164, %p31;
	add.s32 	%r166, %r12, %r165;
	mul.wide.u32 	%rd89, %r166, 4;
	add.s64 	%rd90, %rd3, %rd89;
	ld.global.f32 	%f34, [%rd90];
	add.s32 	%r168, %r322, %r154;
	st.shared.f32 	[%r168+4], %f34;
	ld.global.f32 	%f35, [%rd9];
	mov.u32 	%r169, %ntid.y;
	add.s32 	%r170, %r169, 2;
	mul.lo.s32 	%r171, %r8, %r170;
	sub.s32 	%r172, %r171, %r8;
	shl.b32 	%r173, %r172, 2;
	add.s32 	%r174, %r322, %r173;
	st.shared.f32 	[%r174], %f35;
	ld.global.f32 	%f36, [%rd10];
	shl.b32 	%r175, %r8, 2;
	add.s32 	%r176, %r174, %r175;
	st.shared.f32 	[%r176+-4], %f36;
	add.s64 	%rd92, %rd88, %rd66;
	ld.global.f32 	%f37, [%rd92];
	st.shared.f32 	[%r323], %f37;
	add.s32 	%r177, %r166, %r7;
	mul.wide.u32 	%rd93, %r177, 4;
	add.s64 	%rd94, %rd3, %rd93;
	ld.global.f32 	%f38, [%rd94];
	add.s32 	%r178, %r323, %r154;
	st.shared.f32 	[%r178+4], %f38;
	ld.global.f32 	%f39, [%rd11];
	add.s32 	%r179, %r323, %r173;
	st.shared.f32 	[%r179], %f39;
	ld.global.f32 	%f40, [%rd12];
	add.s32 	%r180, %r179, %r175;
	st.shared.f32 	[%r180+-4], %f40;
	add.s64 	%rd95, %rd92, %rd66;
	ld.global.f32 	%f41, [%rd95];
	st.shared.f32 	[%r324], %f41;
	ld.global.f32 	%f42, [%rd13];
	add.s32 	%r181, %r324, %r154;
	st.shared.f32 	[%r181+4], %f42;
	ld.global.f32 	%f43, [%rd14];
	add.s32 	%r182, %r324, %r173;
	st.shared.f32 	[%r182], %f43;
	ld.global.f32 	%f44, [%rd15];
	add.s32 	%r183, %r182, %r175;
	st.shared.f32 	[%r183+-4], %f44;
$L__BB0_12:
	ld.param.u32 	%r295, [_Z6jacobiPfS_S_S_S_S_S_S_S_S_S_S_S_S_iiiifS__param_15];
	ld.param.u64 	%rd173, [_Z6jacobiPfS_S_S_S_S_S_S_S_S_S_S_S_S_iiiifS__param_13];
	ld.param.u64 	%rd171, [_Z6jacobiPfS_S_S_S_S_S_S_S_S_S_S_S_S_iiiifS__param_12];
	ld.param.u64 	%rd170, [_Z6jacobiPfS_S_S_S_S_S_S_S_S_S_S_S_S_iiiifS__param_11];
	ld.param.u64 	%rd169, [_Z6jacobiPfS_S_S_S_S_S_S_S_S_S_S_S_S_iiiifS__param_9];
	ld.param.u64 	%rd168, [_Z6jacobiPfS_S_S_S_S_S_S_S_S_S_S_S_S_iiiifS__param_8];
	ld.param.u64 	%rd167, [_Z6jacobiPfS_S_S_S_S_S_S_S_S_S_S_S_S_iiiifS__param_7];
	ld.param.u64 	%rd166, [_Z6jacobiPfS_S_S_S_S_S_S_S_S_S_S_S_S_iiiifS__param_6];
	ld.param.u64 	%rd165, [_Z6jacobiPfS_S_S_S_S_S_S_S_S_S_S_S_S_iiiifS__param_5];
	ld.param.u64 	%rd164, [_Z6jacobiPfS_S_S_S_S_S_S_S_S_S_S_S_S_iiiifS__param_4];
	ld.param.u64 	%rd163, [_Z6jacobiPfS_S_S_S_S_S_S_S_S_S_S_S_S_iiiifS__param_3];
	ld.param.u64 	%rd162, [_Z6jacobiPfS_S_S_S_S_S_S_S_S_S_S_S_S_iiiifS__param_2];
	setp.lt.s32 	%p32, %r295, 4;
	bar.sync 	0;
	add.s32 	%r185, %r27, 4;
	ld.shared.f32 	%f45, [%r27+4];
	mad.lo.s32 	%r186, %r4, %r2, %r1;
	shl.b32 	%r187, %r186, 2;
	add.s32 	%r188, %r325, %r187;
	st.shared.f32 	[%r188], %f45;
	add.s32 	%r189, %r12, %r7;
	mul.wide.s32 	%rd96, %r189, 4;
	add.s64 	%rd97, %rd2, %rd96;
	ld.global.f32 	%f46, [%rd97];
	add.s32 	%r190, %r29, 4;
	ld.shared.f32 	%f47, [%r29+4];
	add.s64 	%rd98, %rd1, %rd96;
	ld.global.f32 	%f48, [%rd98];
	add.s32 	%r191, %r28, 4;
	shl.b32 	%r192, %r2, 2;
	add.s32 	%r193, %r191, %r192;
	ld.shared.f32 	%f49, [%r193+8];
	mul.f32 	%f50, %f48, %f49;
	fma.rn.f32 	%f51, %f46, %f47, %f50;
	cvta.to.global.u64 	%rd16, %rd162;
	add.s64 	%rd99, %rd16, %rd96;
	ld.global.f32 	%f52, [%rd99];
	ld.shared.f32 	%f53, [%r28+8];
	fma.rn.f32 	%f54, %f52, %f53, %f51;
	cvta.to.global.u64 	%rd17, %rd164;
	add.s64 	%rd100, %rd17, %rd96;
	ld.global.f32 	%f55, [%rd100];
	add.s32 	%r194, %r190, %r192;
	ld.shared.f32 	%f56, [%r194+8];
	shl.b32 	%r195, %r31, 2;
	add.s32 	%r196, %r324, %r195;
	ld.shared.f32 	%f57, [%r196+4];
	sub.f32 	%f58, %f56, %f57;
	add.s32 	%r197, %r185, %r192;
	ld.shared.f32 	%f59, [%r197+8];
	sub.f32 	%f60, %f58, %f59;
	add.s32 	%r198, %r322, %r195;
	ld.shared.f32 	%f61, [%r198+4];
	add.f32 	%f62, %f60, %f61;
	fma.rn.f32 	%f63, %f55, %f62, %f54;
	cvta.to.global.u64 	%rd18, %rd165;
	add.s64 	%rd101, %rd18, %rd96;
	ld.global.f32 	%f64, [%rd101];
	ld.shared.f32 	%f65, [%r193+12];
	add.s32 	%r199, %r323, %r195;
	ld.shared.f32 	%f66, [%r199+8];
	sub.f32 	%f67, %f65, %f66;
	ld.shared.f32 	%f68, [%r199];
	sub.f32 	%f69, %f67, %f68;
	ld.shared.f32 	%f70, [%r193+4];
	add.f32 	%f71, %f69, %f70;
	fma.rn.f32 	%f72, %f64, %f71, %f63;
	cvta.to.global.u64 	%rd19, %rd166;
	add.s64 	%rd102, %rd19, %rd96;
	ld.global.f32 	%f73, [%rd102];
	ld.shared.f32 	%f74, [%r29+8];
	ld.shared.f32 	%f75, [%r27+8];
	sub.f32 	%f76, %f74, %f75;
	ld.shared.f32 	%f77, [%r29];
	sub.f32 	%f78, %f76, %f77;
	ld.shared.f32 	%f79, [%r27];
	add.f32 	%f80, %f78, %f79;
	fma.rn.f32 	%f81, %f73, %f80, %f72;
	cvta.to.global.u64 	%rd20, %rd167;
	add.s64 	%rd103, %rd20, %rd96;
	ld.global.f32 	%f82, [%rd103];
	fma.rn.f32 	%f83, %f82, %f45, %f81;
	cvta.to.global.u64 	%rd21, %rd168;
	add.s64 	%rd104, %rd21, %rd96;
	ld.global.f32 	%f84, [%rd104];
	ld.shared.f32 	%f85, [%r199+4];
	fma.rn.f32 	%f86, %f84, %f85, %f83;
	cvta.to.global.u64 	%rd22, %rd169;
	add.s64 	%rd105, %rd22, %rd96;
	ld.global.f32 	%f87, [%rd105];
	ld.shared.f32 	%f88, [%r28];
	fma.rn.f32 	%f89, %f87, %f88, %f86;
	cvta.to.global.u64 	%rd23, %rd170;
	add.s64 	%rd106, %rd23, %rd96;
	ld.global.f32 	%f90, [%rd106];
	add.f32 	%f91, %f90, %f89;
	cvta.to.global.u64 	%rd24, %rd163;
	add.s64 	%rd107, %rd24, %rd96;
	ld.global.f32 	%f92, [%rd107];
	mul.f32 	%f93, %f92, %f91;
	ld.shared.f32 	%f94, [%r28+4];
	sub.f32 	%f95, %f93, %f94;
	cvta.to.global.u64 	%rd108, %rd173;
	add.s64 	%rd109, %rd108, %rd96;
	ld.global.f32 	%f96, [%rd109];
	mul.f32 	%f97, %f96, %f95;
	fma.rn.f32 	%f258, %f97, %f97, 0f00000000;
	fma.rn.f32 	%f98, %f16, %f97, %f94;
	selp.f32 	%f99, %f94, %f98, %p1;
	cvta.to.global.u64 	%rd110, %rd171;
	add.s64 	%rd111, %rd110, %rd96;
	st.global.f32 	[%rd111], %f99;
	add.s32 	%r200, %r326, %r187;
	st.shared.f32 	[%r200], %f99;
	bar.sync 	0;
	mov.b32 	%r321, 2;
	@%p32 bra 	$L__BB0_30;
	ld.param.u32 	%r298, [_Z6jacobiPfS_S_S_S_S_S_S_S_S_S_S_S_S_iiiifS__param_16];
	ld.param.u32 	%r296, [_Z6jacobiPfS_S_S_S_S_S_S_S_S_S_S_S_S_iiiifS__param_15];
	mad.lo.s32 	%r202, %r298, 3, %r6;
	mad.lo.s32 	%r203, %r78, %r202, %r1;
	add.s32 	%r204, %r2, -2;
	mov.u32 	%r205, %ctaid.x;
	mad.lo.s32 	%r310, %r204, %r205, %r203;
	neg.s32 	%r309, %r296;
	add.s32 	%r314, %r189, %r7;
	shl.b32 	%r307, %r7, 1;
	mov.b32 	%r308, 3;
	mov.u32 	%r311, %r17;
	mov.u32 	%r312, %r16;
	mov.u32 	%r313, %r15;
	mov.u32 	%r315, %r327;
	mov.u32 	%r318, %r324;
$L__BB0_14:
	mov.u32 	%r324, %r322;
	mov.u32 	%r322, %r323;
	mov.u32 	%r323, %r318;
	mov.u32 	%r327, %r325;
	mov.u32 	%r325, %r326;
	mov.u32 	%r326, %r315;
	mov.u32 	%r321, %r308;
	add.s32 	%r207, %r2, -2;
	mov.u32 	%r208, %ctaid.x;
	mad.lo.s32 	%r51, %r207, %r208, %r1;
	setp.ne.s32 	%p33, %r1, 0;
	mul.wide.s32 	%rd25, %r310, 4;
	add.s64 	%rd26, %rd3, %rd25;
	ld.global.f32 	%f100, [%rd26];
	add.s32 	%r209, %r1, %r9;
	shl.b32 	%r210, %r209, 2;
	add.s32 	%r52, %r324, %r210;
	st.shared.f32 	[%r52+4], %f100;
	@%p33 bra 	$L__BB0_16;
	setp.eq.s32 	%p34, %r51, 0;
	selp.s32 	%r211, -1, 0, %p34;
	mul.wide.s32 	%rd112, %r211, 4;
	xor.b64  	%rd113, %rd112, -4;
	add.s64 	%rd114, %rd3, %rd113;
	add.s64 	%rd115, %rd114, %rd25;
	ld.global.f32 	%f101, [%rd115];
	shl.b32 	%r212, %r9, 2;
	add.s32 	%r213, %r324, %r212;
	st.shared.f32 	[%r213], %f101;
$L__BB0_16:
	setp.ne.s32 	%p35, %r1, %r13;
	@%p35 bra 	$L__BB0_18;
	add.s32 	%r214, %r78, -1;
	setp.eq.s32 	%p36, %r51, %r214;
	selp.b64 	%rd116, 0, 4, %p36;
	add.s64 	%rd117, %rd3, %rd116;
	add.s64 	%rd118, %rd117, %rd25;
	ld.global.f32 	%f102, [%rd118];
	st.shared.f32 	[%r52+8], %f102;
$L__BB0_18:
	setp.ne.s32 	%p37, %r4, 0;
	@%p37 bra 	$L__BB0_20;
	setp.eq.s32 	%p38, %r6, 0;
	selp.b32 	%r215, 0, %r78, %p38;
	mul.wide.s32 	%rd119, %r215, 4;
	sub.s64 	%rd120, %rd3, %rd119;
	add.s64 	%rd121, %rd120, %rd25;
	ld.global.f32 	%f103, [%rd121];
	add.s32 	%r216, %r1, %r9;
	sub.s32 	%r217, %r216, %r2;
	shl.b32 	%r218, %r217, 2;
	add.s32 	%r219, %r218, %r324;
	st.shared.f32 	[%r219+-4], %f103;
$L__BB0_20:
	setp.ne.s32 	%p39, %r4, %r14;
	shl.b32 	%r53, %r8, 2;
	@%p39 bra 	$L__BB0_22;
	ld.param.u32 	%r299, [_Z6jacobiPfS_S_S_S_S_S_S_S_S_S_S_S_S_iiiifS__param_16];
	add.s32 	%r220, %r299, -1;
	setp.eq.s32 	%p40, %r6, %r220;
	selp.b32 	%r221, 0, %r78, %p40;
	mul.wide.s32 	%rd122, %r221, 4;
	add.s64 	%rd123, %rd3, %rd122;
	add.s64 	%rd124, %rd123, %rd25;
	ld.global.f32 	%f104, [%rd124];
	add.s32 	%r222, %r52, %r53;
	st.shared.f32 	[%r222+4], %f104;
$L__BB0_22:
	or.b32  	%r223, %r1, %r4;
	setp.ne.s32 	%p41, %r223, 0;
	@%p41 bra 	$L__BB0_24;
	selp.b64 	%rd125, 0, %rd8, %p2;
	add.s64 	%rd126, %rd26, %rd125;
	ld.global.f32 	%f105, [%rd126];
	st.shared.f32 	[%r324], %f105;
	mul.wide.u32 	%rd127, %r311, 4;
	add.s64 	%rd128, %rd3, %rd127;
	ld.global.f32 	%f106, [%rd128];
	shl.b32 	%r224, %r2, 2;
	add.s32 	%r225, %r324, %r224;
	st.shared.f32 	[%r225+8], %f106;
	mul.wide.u32 	%rd129, %r312, 4;
	add.s64 	%rd130, %rd3, %rd129;
	ld.global.f32 	%f107, [%rd130];
	mov.u32 	%r226, %ntid.y;
	add.s32 	%r227, %r226, 2;
	mul.lo.s32 	%r228, %r8, %r227;
	sub.s32 	%r229, %r228, %r8;
	shl.b32 	%r230, %r229, 2;
	add.s32 	%r231, %r324, %r230;
	st.shared.f32 	[%r231], %f107;
	mul.wide.u32 	%rd131, %r313, 4;
	add.s64 	%rd132, %rd3, %rd131;
	ld.global.f32 	%f108, [%rd132];
	add.s32 	%r232, %r231, %r53;
	st.shared.f32 	[%r232], %f108;
$L__BB0_24:
	ld.param.u64 	%rd174, [_Z6jacobiPfS_S_S_S_S_S_S_S_S_S_S_S_S_iiiifS__param_13];
	mul.wide.s32 	%rd133, %r314, 4;
	cvta.to.global.u64 	%rd134, %rd174;
	add.s64 	%rd27, %rd134, %rd133;
	add.s64 	%rd28, %rd24, %rd133;
	add.s64 	%rd29, %rd23, %rd133;
	add.s64 	%rd30, %rd22, %rd133;
	add.s64 	%rd31, %rd21, %rd133;
	add.s64 	%rd32, %rd20, %rd133;
	add.s64 	%rd33, %rd19, %rd133;
	add.s64 	%rd34, %rd18, %rd133;
	add.s64 	%rd35, %rd17, %rd133;
	add.s64 	%rd36, %rd16, %rd133;
	add.s64 	%rd37, %rd1, %rd133;
	add.s64 	%rd38, %rd2, %rd133;
	bar.sync 	0;
	ld.global.f32 	%f109, [%rd38];
	ld.shared.f32 	%f3, [%r52+4];
	ld.global.f32 	%f110, [%rd37];
	add.s32 	%r233, %r1, %r9;
	add.s32 	%r234, %r8, %r233;
	shl.b32 	%r235, %r234, 2;
	add.s32 	%r236, %r323, %r235;
	ld.shared.f32 	%f111, [%r236+4];
	mul.f32 	%f112, %f110, %f111;
	fma.rn.f32 	%f113, %f109, %f3, %f112;
	ld.global.f32 	%f114, [%rd36];
	not.b32 	%r237, %r2;
	shl.b32 	%r238, %r2, 2;
	xor.b32  	%r239, %r238, -4;
	add.s32 	%r54, %r236, %r239;
	ld.shared.f32 	%f115, [%r54+4];
	fma.rn.f32 	%f116, %f114, %f115, %f113;
	ld.global.f32 	%f117, [%rd35];
	shl.b32 	%r240, %r8, 2;
	add.s32 	%r241, %r52, %r240;
	ld.shared.f32 	%f118, [%r241+4];
	sub.s32 	%r242, %r233, %r2;
	shl.b32 	%r243, %r242, 2;
	add.s32 	%r244, %r243, -8;
	add.s32 	%r245, %r324, %r244;
	ld.shared.f32 	%f119, [%r245+4];
	sub.f32 	%f120, %f118, %f119;
	add.s32 	%r246, %r322, %r235;
	ld.shared.f32 	%f121, [%r246+4];
	sub.f32 	%f122, %f120, %f121;
	add.s32 	%r247, %r322, %r244;
	ld.shared.f32 	%f123, [%r247+4];
	add.f32 	%f124, %f122, %f123;
	fma.rn.f32 	%f125, %f117, %f124, %f116;
	ld.global.f32 	%f126, [%rd34];
	ld.shared.f32 	%f127, [%r236+8];
	add.s32 	%r248, %r233, %r237;
	shl.b32 	%r249, %r248, 2;
	add.s32 	%r250, %r323, %r249;
	ld.shared.f32 	%f128, [%r250+4];
	sub.f32 	%f129, %f127, %f128;
	ld.shared.f32 	%f130, [%r250+-4];
	sub.f32 	%f131, %f129, %f130;
	ld.shared.f32 	%f132, [%r236];
	add.f32 	%f133, %f131, %f132;
	fma.rn.f32 	%f134, %f126, %f133, %f125;
	ld.global.f32 	%f135, [%rd33];
	ld.shared.f32 	%f136, [%r52+8];
	add.s32 	%r251, %r246, %r239;
	ld.shared.f32 	%f137, [%r251+4];
	sub.f32 	%f138, %f136, %f137;
	ld.shared.f32 	%f139, [%r52];
	sub.f32 	%f140, %f138, %f139;
	ld.shared.f32 	%f141, [%r251+-4];
	add.f32 	%f142, %f140, %f141;
	fma.rn.f32 	%f143, %f135, %f142, %f134;
	ld.global.f32 	%f144, [%rd32];
	ld.shared.f32 	%f145, [%r251];
	fma.rn.f32 	%f146, %f144, %f145, %f143;
	ld.global.f32 	%f147, [%rd31];
	ld.shared.f32 	%f148, [%r250];
	fma.rn.f32 	%f149, %f147, %f148, %f146;
	ld.global.f32 	%f150, [%rd30];
	ld.shared.f32 	%f151, [%r54+-4];
	fma.rn.f32 	%f152, %f150, %f151, %f149;
	ld.global.f32 	%f153, [%rd29];
	add.f32 	%f154, %f153, %f152;
	ld.global.f32 	%f155, [%rd28];
	mul.f32 	%f156, %f155, %f154;
	sub.f32 	%f157, %f156, %f3;
	ld.global.f32 	%f158, [%rd27];
	mul.f32 	%f4, %f158, %f157;
	fma.rn.f32 	%f258, %f4, %f4, %f258;
	not.pred 	%p42, %p1;
	@%p42 bra 	$L__BB0_26;
	ld.shared.f32 	%f259, [%r54];
	bra.uni 	$L__BB0_27;
$L__BB0_26:
	fma.rn.f32 	%f259, %f16, %f4, %f3;
$L__BB0_27:
	ld.param.u64 	%rd172, [_Z6jacobiPfS_S_S_S_S_S_S_S_S_S_S_S_S_iiiifS__param_12];
	mul.wide.s32 	%rd135, %r314, 4;
	cvta.to.global.u64 	%rd136, %rd172;
	add.s64 	%rd137, %rd136, %rd135;
	st.global.f32 	[%rd137], %f259;
	mad.lo.s32 	%r55, %r4, %r2, %r1;
	shl.b32 	%r252, %r55, 2;
	add.s32 	%r56, %r326, %r252;
	st.shared.f32 	[%r56], %f259;
	bar.sync 	0;
	not.pred 	%p43, %p3;
	@%p43 bra 	$L__BB0_29;
	ld.global.f32 	%f159, [%rd38];
	ld.shared.f32 	%f160, [%r56];
	ld.global.f32 	%f161, [%rd37];
	add.s32 	%r253, %r55, %r2;
	shl.b32 	%r254, %r253, 2;
	add.s32 	%r255, %r325, %r254;
	ld.shared.f32 	%f162, [%r255];
	mul.f32 	%f163, %f161, %f162;
	fma.rn.f32 	%f164, %f159, %f160, %f163;
	ld.global.f32 	%f165, [%rd36];
	shl.b32 	%r256, %r55, 2;
	add.s32 	%r257, %r325, %r256;
	ld.shared.f32 	%f166, [%r257+4];
	fma.rn.f32 	%f167, %f165, %f166, %f164;
	ld.global.f32 	%f168, [%rd35];
	shl.b32 	%r258, %r2, 2;
	add.s32 	%r259, %r56, %r258;
	ld.shared.f32 	%f169, [%r259];
	sub.s32 	%r260, %r55, %r2;
	shl.b32 	%r261, %r260, 2;
	add.s32 	%r262, %r326, %r261;
	ld.shared.f32 	%f170, [%r262];
	sub.f32 	%f171, %f169, %f170;
	add.s32 	%r263, %r327, %r254;
	ld.shared.f32 	%f172, [%r263];
	sub.f32 	%f173, %f171, %f172;
	add.s32 	%r264, %r327, %r261;
	ld.shared.f32 	%f174, [%r264];
	add.f32 	%f175, %f173, %f174;
	fma.rn.f32 	%f176, %f168, %f175, %f167;
	ld.global.f32 	%f177, [%rd34];
	add.s32 	%r265, %r325, %r261;
	ld.shared.f32 	%f178, [%r265];
	sub.f32 	%f179, %f162, %f178;
	sub.f32 	%f180, %f179, %f178;
	add.f32 	%f181, %f162, %f180;
	fma.rn.f32 	%f182, %f177, %f181, %f176;
	ld.global.f32 	%f183, [%rd33];
	ld.shared.f32 	%f184, [%r56+4];
	add.s32 	%r266, %r264, %r258;
	ld.shared.f32 	%f185, [%r266+4];
	sub.f32 	%f186, %f184, %f185;
	ld.shared.f32 	%f187, [%r56+-4];
	sub.f32 	%f188, %f186, %f187;
	ld.shared.f32 	%f189, [%r266+-4];
	add.f32 	%f190, %f188, %f189;
	fma.rn.f32 	%f191, %f183, %f190, %f182;
	ld.global.f32 	%f192, [%rd32];
	ld.shared.f32 	%f193, [%r266];
	fma.rn.f32 	%f194, %f192, %f193, %f191;
	ld.global.f32 	%f195, [%rd31];
	fma.rn.f32 	%f196, %f195, %f178, %f194;
	ld.global.f32 	%f197, [%rd30];
	ld.shared.f32 	%f198, [%r257+-4];
	fma.rn.f32 	%f199, %f197, %f198, %f196;
	ld.global.f32 	%f200, [%rd29];
	add.f32 	%f201, %f200, %f199;
	ld.global.f32 	%f202, [%rd28];
	mul.f32 	%f203, %f202, %f201;
	ld.shared.f32 	%f204, [%r257];
	sub.f32 	%f205, %f203, %f204;
	ld.global.f32 	%f206, [%rd27];
	mul.f32 	%f207, %f206, %f205;
	fma.rn.f32 	%f258, %f207, %f207, %f258;
	fma.rn.f32 	%f208, %f16, %f207, %f204;
	mul.wide.s32 	%rd138, %r307, 4;
	add.s64 	%rd139, %rd4, %rd138;
	st.global.f32 	[%rd139], %f208;
$L__BB0_29:
	bar.sync 	0;
	add.s32 	%r313, %r313, %r7;
	add.s32 	%r312, %r312, %r7;
	add.s32 	%r311, %r311, %r7;
	add.s32 	%r310, %r310, %r7;
	add.s32 	%r309, %r309, 1;
	add.s32 	%r308, %r321, 1;
	add.s32 	%r307, %r307, %r7;
	setp.ne.s32 	%p44, %r309, -3;
	add.s32 	%r314, %r314, %r7;
	mov.u32 	%r315, %r327;
	mov.u32 	%r318, %r324;
	@%p44 bra 	$L__BB0_14;
$L__BB0_30:
	add.s32 	%r267, %r1, %r9;
	shl.b32 	%r268, %r267, 2;
	add.s32 	%r269, %r324, %r268;
	ld.shared.f32 	%f12, [%r269+4];
	mad.lo.s32 	%r72, %r4, %r2, %r1;
	shl.b32 	%r270, %r72, 2;
	add.s32 	%r73, %r327, %r270;
	st.shared.f32 	[%r73], %f12;
	not.pred 	%p45, %p3;
	@%p45 bra 	$L__BB0_32;
	ld.param.u64 	%rd175, [_Z6jacobiPfS_S_S_S_S_S_S_S_S_S_S_S_S_iiiifS__param_13];
	mul.lo.s32 	%r271, %r7, %r321;
	add.s32 	%r272, %r12, %r271;
	mul.wide.s32 	%rd140, %r272, 4;
	add.s64 	%rd141, %rd2, %rd140;
	ld.global.f32 	%f209, [%rd141];
	add.s64 	%rd142, %rd1, %rd140;
	ld.global.f32 	%f210, [%rd142];
	add.s32 	%r273, %r72, %r2;
	shl.b32 	%r274, %r273, 2;
	add.s32 	%r275, %r326, %r274;
	ld.shared.f32 	%f211, [%r275];
	mul.f32 	%f212, %f210, %f211;
	fma.rn.f32 	%f213, %f209, %f12, %f212;
	add.s64 	%rd143, %rd16, %rd140;
	ld.global.f32 	%f214, [%rd143];
	shl.b32 	%r276, %r72, 2;
	add.s32 	%r277, %r326, %r276;
	ld.shared.f32 	%f215, [%r277+4];
	fma.rn.f32 	%f216, %f214, %f215, %f213;
	add.s64 	%rd144, %rd17, %rd140;
	ld.global.f32 	%f217, [%rd144];
	shl.b32 	%r278, %r2, 2;
	add.s32 	%r279, %r73, %r278;
	ld.shared.f32 	%f218, [%r279];
	sub.s32 	%r280, %r72, %r2;
	shl.b32 	%r281, %r280, 2;
	add.s32 	%r282, %r327, %r281;
	ld.shared.f32 	%f219, [%r282];
	sub.f32 	%f220, %f218, %f219;
	add.s32 	%r283, %r325, %r274;
	ld.shared.f32 	%f221, [%r283];
	sub.f32 	%f222, %f220, %f221;
	add.s32 	%r284, %r325, %r281;
	ld.shared.f32 	%f223, [%r284];
	add.f32 	%f224, %f222, %f223;
	fma.rn.f32 	%f225, %f217, %f224, %f216;
	add.s64 	%rd145, %rd18, %rd140;
	ld.global.f32 	%f226, [%rd145];
	add.s32 	%r285, %r326, %r281;
	ld.shared.f32 	%f227, [%r285];
	sub.f32 	%f228, %f211, %f227;
	sub.f32 	%f229, %f228, %f227;
	add.f32 	%f230, %f211, %f229;
	fma.rn.f32 	%f231, %f226, %f230, %f225;
	add.s64 	%rd146, %rd19, %rd140;
	ld.global.f32 	%f232, [%rd146];
	ld.shared.f32 	%f233, [%r73+4];
	add.s32 	%r286, %r284, %r278;
	ld.shared.f32 	%f234, [%r286+4];
	sub.f32 	%f235, %f233, %f234;
	ld.shared.f32 	%f236, [%r73+-4];
	sub.f32 	%f237, %f235, %f236;
	ld.shared.f32 	%f238, [%r286+-4];
	add.f32 	%f239, %f237, %f238;
	fma.rn.f32 	%f240, %f232, %f239, %f231;
	add.s64 	%rd147, %rd20, %rd140;
	ld.global.f32 	%f241, [%rd147];
	ld.shared.f32 	%f242, [%r286];
	fma.rn.f32 	%f243, %f241, %f242, %f240;
	add.s64 	%rd148, %rd21, %rd140;
	ld.global.f32 	%f244, [%rd148];
	fma.rn.f32 	%f245, %f244, %f227, %f243;
	add.s64 	%rd149, %rd22, %rd140;
	ld.global.f32 	%f246, [%rd149];
	ld.shared.f32 	%f247, [%r277+-4];
	fma.rn.f32 	%f248, %f246, %f247, %f245;
	add.s64 	%rd150, %rd23, %rd140;
	ld.global.f32 	%f249, [%rd150];
	add.f32 	%f250, %f249, %f248;
	add.s64 	%rd151, %rd24, %rd140;
	ld.global.f32 	%f251, [%rd151];
	mul.f32 	%f252, %f251, %f250;
	ld.shared.f32 	%f253, [%r277];
	sub.f32 	%f254, %f252, %f253;
	cvta.to.global.u64 	%rd152, %rd175;
	add.s64 	%rd153, %rd152, %rd140;
	ld.global.f32 	%f255, [%rd153];
	mul.f32 	%f256, %f255, %f254;
	fma.rn.f32 	%f258, %f256, %f256, %f258;
	fma.rn.f32 	%f257, %f16, %f256, %f253;
	mul.wide.s32 	%rd154, %r271, 4;
	add.s64 	%rd155, %rd4, %rd154;
	st.global.f32 	[%rd155], %f257;
$L__BB0_32:
	bar.sync 	0;
	add.s32 	%r306, %r306, 1;
	setp.ne.s32 	%p46, %r306, %r18;
	@%p46 bra 	$L__BB0_2;
$L__BB0_33:
	ld.param.u64 	%rd176, [_Z6jacobiPfS_S_S_S_S_S_S_S_S_S_S_S_S_iiiifS__param_19];
	cvta.to.global.u64 	%rd156, %rd176;
	bar.sync 	0;
	add.s32 	%r287, %r78, -2;
	add.s32 	%r288, %r6, -1;
	mul.lo.s32 	%r289, %r287, %r288;
	cvt.s64.s32 	%rd157, %r289;
	mov.u32 	%r290, %ntid.x;
	add.s32 	%r291, %r290, -2;
	mov.u32 	%r292, %ctaid.x;
	mov.u32 	%r293, %tid.x;
	mad.lo.s32 	%r294, %r291, %r292, %r293;
	cvt.s64.s32 	%rd158, %r294;
	add.s64 	%rd159, %rd158, %rd157;
	shl.b64 	%rd160, %rd159, 2;
	add.s64 	%rd161, %rd156, %rd160;
	st.global.f32 	[%rd161+-4], %f258;
	ret;

}


// ===== COMPILED SASS (sm_100) =====

	.target	sm_100

	.elftype	@"ET_EXEC"


//--------------------- .note.nv.tkinfo           --------------------------
	.section	.note.nv.tkinfo,"",@"SHT_NOTE"
	.sectionflags	@"SHF_NOTE_NV_TKINFO"
	.tkinfo
        /*0018*/ 	.word	0x00000002
        /*0030*/ 	.string	""
        /*0030*/ 	.string	"ptxas"
        /*0030*/ 	.string	"Cuda compilation tools, release 13.0, V13.0.88"
        /*0030*/ 	.string	"Build cuda_13.0.r13.0/compiler.36424714_0"
        /*0030*/ 	.string	"-arch sm_100 -m 64 "



//--------------------- .note.nv.cuinfo           --------------------------
	.section	.note.nv.cuinfo,"",@"SHT_NOTE"
	.sectionflags	@"SHF_NOTE_NV_CUINFO"
        /*0018*/ 	.short	0x0002
        /*001a*/ 	.short	0x0064
        /*001c*/ 	.short	0x0082
	.zero		2


//--------------------- .nv.info                  --------------------------
	.section	.nv.info,"",@"SHT_CUDA_INFO"
	.align	4


	//----- nvinfo : EIATTR_REGCOUNT
	.align		4
        /*0000*/ 	.byte	0x04, 0x2f
        /*0002*/ 	.short	(.L_1 - .L_0)
	.align		4
.L_0:
        /*0004*/ 	.word	index@(_Z6jacobiPfS_S_S_S_S_S_S_S_S_S_S_S_S_iiiifS_)
        /*0008*/ 	.word	0x00000050


	//----- nvinfo : EIATTR_FRAME_SIZE
	.align		4
.L_1:
        /*000c*/ 	.byte	0x04, 0x11
        /*000e*/ 	.short	(.L_3 - .L_2)
	.align		4
.L_2:
        /*0010*/ 	.word	index@(_Z6jacobiPfS_S_S_S_S_S_S_S_S_S_S_S_S_iiiifS_)
        /*0014*/ 	.word	0x00000000


	//----- nvinfo : EIATTR_MIN_STACK_SIZE
	.align		4
.L_3:
        /*0018*/ 	.byte	0x04, 0x12
        /*001a*/ 	.short	(.L_5 - .L_4)
	.align		4
.L_4:
        /*001c*/ 	.word	index@(_Z6jacobiPfS_S_S_S_S_S_S_S_S_S_S_S_S_iiiifS_)
        /*0020*/ 	.word	0x00000000
.L_5:


//--------------------- .nv.compat                --------------------------
	.section	.nv.compat,"",@"SHT_CUDA_COMPAT_INFO"
	.align	4
        /*0000*/ 	.byte	0x02, 0x09, 0x00, 0x00, 0x02, 0x02, 0x01, 0x00, 0x02, 0x05, 0x05, 0x00, 0x03, 0x07, 0x01, 0x01
        /*0010*/ 	.byte	0x02, 0x03, 0x00, 0x00, 0x02, 0x06, 0x01, 0x00, 0x04, 0x0b, 0x08, 0x00, 0x09, 0x00, 0x00, 0x00
        /*0020*/ 	.byte	0x00, 0x00, 0x00, 0x00


//--------------------- .nv.info._Z6jacobiPfS_S_S_S_S_S_S_S_S_S_S_S_S_iiiifS_ --------------------------
	.section	.nv.info._Z6jacobiPfS_S_S_S_S_S_S_S_S_S_S_S_S_iiiifS_,"",@"SHT_CUDA_INFO"
	.sectionflags	@""
	.align	4


	//----- nvinfo : EIATTR_CUDA_API_VERSION
	.align		4
        /*0000*/ 	.byte	0x04, 0x37
        /*0002*/ 	.short	(.L_7 - .L_6)
.L_6:
        /*0004*/ 	.word	0x00000082


	//----- nvinfo : EIATTR_KPARAM_INFO
	.align		4
.L_7:
        /*0008*/ 	.byte	0x04, 0x17
        /*000a*/ 	.short	(.L_9 - .L_8)
.L_8:
        /*000c*/ 	.word	0x00000000
        /*0010*/ 	.short	0x0013
        /*0012*/ 	.short	0x0088
        /*0014*/ 	.byte	0x00, 0xf5, 0x21, 0x00


	//----- nvinfo : EIATTR_KPARAM_INFO
	.align		4
.L_9:
        /*0018*/ 	.byte	0x04, 0x17
        /*001a*/ 	.short	(.L_11 - .L_10)
.L_10:
        /*001c*/ 	.word	0x00000000
        /*0020*/ 	.short	0x0012
        /*0022*/ 	.short	0x0080
        /*0024*/ 	.byte	0x00, 0xf0, 0x11, 0x00


	//----- nvinfo : EIATTR_KPARAM_INFO
	.align		4
.L_11:
        /*0028*/ 	.byte	0x04, 0x17
        /*002a*/ 	.short	(.L_13 - .L_12)
.L_12:
        /*002c*/ 	.word	0x00000000
        /*0030*/ 	.short	0x0011
        /*0032*/ 	.short	0x007c
        /*0034*/ 	.byte	0x00, 0xf0, 0x11, 0x00


	//----- nvinfo : EIATTR_KPARAM_INFO
	.align		4
.L_13:
        /*0038*/ 	.byte	0x04, 0x17
        /*003a*/ 	.short	(.L_15 - .L_14)
.L_14:
        /*003c*/ 	.word	0x00000000
        /*0040*/ 	.short	0x0010
        /*0042*/ 	.short	0x0078
        /*0044*/ 	.byte	0x00, 0xf0, 0x11, 0x00


	//----- nvinfo : EIATTR_KPARAM_INFO
	.align		4
.L_15:
        /*0048*/ 	.byte	0x04, 0x17
        /*004a*/ 	.short	(.L_17 - .L_16)
.L_16:
        /*004c*/ 	.word	0x00000000
        /*0050*/ 	.short	0x000f
        /*0052*/ 	.short	0x0074
        /*0054*/ 	.byte	0x00, 0xf0, 0x11, 0x00


	//----- nvinfo : EIATTR_KPARAM_INFO
	.align		4
.L_17:
        /*0058*/ 	.byte	0x04, 0x17
        /*005a*/ 	.short	(.L_19 - .L_18)
.L_18:
        /*005c*/ 	.word	0x00000000
        /*0060*/ 	.short	0x000e
        /*0062*/ 	.short	0x0070
        /*0064*/ 	.byte	0x00, 0xf0, 0x11, 0x00


	//----- nvinfo : EIATTR_KPARAM_INFO
	.align		4
.L_19:
        /*0068*/ 	.byte	0x04, 0x17
        /*006a*/ 	.short	(.L_21 - .L_20)
.L_20:
        /*006c*/ 	.word	0x00000000
        /*0070*/ 	.short	0x000d
        /*0072*/ 	.short	0x0068
        /*0074*/ 	.byte	0x00, 0xf5, 0x21, 0x00


	//----- nvinfo : EIATTR_KPARAM_INFO
	.align		4
.L_21:
        /*0078*/ 	.byte	0x04, 0x17
        /*007a*/ 	.short	(.L_23 - .L_22)
.L_22:
        /*007c*/ 	.word	0x00000000
        /*0080*/ 	.short	0x000c
        /*0082*/ 	.short	0x0060
        /*0084*/ 	.byte	0x00, 0xf5, 0x21, 0x00


	//----- nvinfo : EIATTR_KPARAM_INFO
	.align		4
.L_23:
        /*0088*/ 	.byte	0x04, 0x17
        /*008a*/ 	.short	(.L_25 - .L_24)
.L_24:
        /*008c*/ 	.word	0x00000000
        /*0090*/ 	.short	0x000b
        /*0092*/ 	.short	0x0058
        /*0094*/ 	.byte	0x00, 0xf5, 0x21, 0x00


	//----- nvinfo : EIATTR_KPARAM_INFO
	.align		4
.L_25:
        /*0098*/ 	.byte	0x04, 0x17
        /*009a*/ 	.short	(.L_27 - .L_26)
.L_26:
        /*009c*/ 	.word	0x00000000
        /*00a0*/ 	.short	0x000a
        /*00a2*/ 	.short	0x0050
        /*00a4*/ 	.byte	0x00, 0xf5, 0x21, 0x00


	//----- nvinfo : EIATTR_KPARAM_INFO
	.align		4
.L_27:
        /*00a8*/ 	.byte	0x04, 0x17
        /*00aa*/ 	.short	(.L_29 - .L_28)
.L_28:
        /*00ac*/ 	.word	0x00000000
        /*00b0*/ 	.short	0x0009
        /*00b2*/ 	.short	0x0048
        /*00b4*/ 	.byte	0x00, 0xf5, 0x21, 0x00


	//----- nvinfo : EIATTR_KPARAM_INFO
	.align		4
.L_29:
        /*00b8*/ 	.byte	0x04, 0x17
        /*00ba*/ 	.short	(.L_31 - .L_30)
.L_30:
        /*00bc*/ 	.word	0x00000000
        /*00c0*/ 	.short	0x0008
        /*00c2*/ 	.short	0x0040
        /*00c4*/ 	.byte	0x00, 0xf5, 0x21, 0x00


	//----- nvinfo : EIATTR_KPARAM_INFO
	.align		4
.L_31:
        /*00c8*/ 	.byte	0x04, 0x17
        /*00ca*/ 	.short	(.L_33 - .L_32)
.L_32:
        /*00cc*/ 	.word	0x00000000
        /*00d0*/ 	.short	0x0007
        /*00d2*/ 	.short	0x0038
        /*00d4*/ 	.byte	0x00, 0xf5, 0x21, 0x00


	//----- nvinfo : EIATTR_KPARAM_INFO
	.align		4
.L_33:
        /*00d8*/ 	.byte	0x04, 0x17
        /*00da*/ 	.short	(.L_35 - .L_34)
.L_34:
        /*00dc*/ 	.word	0x00000000
        /*00e0*/ 	.short	0x0006
        /*00e2*/ 	.short	0x0030
        /*00e4*/ 	.byte	0x00, 0xf5, 0x21, 0x00


	//----- nvinfo : EIATTR_KPARAM_INFO
	.align		4
.L_35:
        /*00e8*/ 	.byte	0x04, 0x17
        /*00ea*/ 	.short	(.L_37 - .L_36)
.L_36:
        /*00ec*/ 	.word	0x00000000
        /*00f0*/ 	.short	0x0005
        /*00f2*/ 	.short	0x0028
        /*00f4*/ 	.byte	0x00, 0xf5, 0x21, 0x00


	//----- nvinfo : EIATTR_KPARAM_INFO
	.align		4
.L_37:
        /*00f8*/ 	.byte	0x04, 0x17
        /*00fa*/ 	.short	(.L_39 - .L_38)
.L_38:
        /*00fc*/ 	.word	0x00000000
        /*0100*/ 	.short	0x0004
        /*0102*/ 	.short	0x0020
        /*0104*/ 	.byte	0x00, 0xf5, 0x21, 0x00


	//----- nvinfo : EIATTR_KPARAM_INFO
	.align		4
.L_39:
        /*0108*/ 	.byte	0x04, 0x17
        /*010a*/ 	.short	(.L_41 - .L_40)
.L_40:
        /*010c*/ 	.word	0x00000000
        /*0110*/ 	.short	0x0003
        /*0112*/ 	.short	0x0018
        /*0114*/ 	.byte	0x00, 0xf5, 0x21, 0x00


	//----- nvinfo : EIATTR_KPARAM_INFO
	.align		4
.L_41:
        /*0118*/ 	.byte	0x04, 0x17
        /*011a*/ 	.short	(.L_43 - .L_42)
.L_42:
        /*011c*/ 	.word	0x00000000
        /*0120*/ 	.short	0x0002
        /*0122*/ 	.short	0x0010
        /*0124*/ 	.byte	0x00, 0xf5, 0x21, 0x00


	//----- nvinfo : EIATTR_KPARAM_INFO
	.align		4
.L_43:
        /*0128*/ 	.byte	0x04, 0x17
        /*012a*/ 	.short	(.L_45 - .L_44)
.L_44:
        /*012c*/ 	.word	0x00000000
        /*0130*/ 	.short	0x0001
        /*0132*/ 	.short	0x0008
        /*0134*/ 	.byte	0x00, 0xf5, 0x21, 0x00


	//----- nvinfo : EIATTR_KPARAM_INFO
	.align		4
.L_45:
        /*0138*/ 	.byte	0x04, 0x17
        /*013a*/ 	.short	(.L_47 - .L_46)
.L_46:
        /*013c*/ 	.word	0x00000000
        /*0140*/ 	.short	0x0000
        /*0142*/ 	.short	0x0000
        /*0144*/ 	.byte	0x00, 0xf5, 0x21, 0x00


	//----- nvinfo : EIATTR_SPARSE_MMA_MASK
	.align		4
.L_47:
        /*0148*/ 	.byte	0x03, 0x50
        /*014a*/ 	.short	0x0000


	//----- nvinfo : EIATTR_MAXREG_COUNT
	.align		4
        /*014c*/ 	.byte	0x03, 0x1b
        /*014e*/ 	.short	0x00ff


	//----- nvinfo : EIATTR_NUM_BARRIERS
	.align		4
        /*0150*/ 	.byte	0x02, 0x4c
        /*0152*/ 	.byte	0x01
	.zero		1


	//----- nvinfo : EIATTR_MERCURY_ISA_VERSION
	.align		4
        /*0154*/ 	.byte	0x03, 0x5f
        /*0156*/ 	.short	0x0101


	//----- nvinfo : EIATTR_VRC_CTA_INIT_COUNT
	.align		4
        /*0158*/ 	.byte	0x02, 0x4a
	.zero		1
	.zero		1


	//----- nvinfo : EIATTR_EXIT_INSTR_OFFSETS
	.align		4
        /*015c*/ 	.byte	0x04, 0x1c
        /*015e*/ 	.short	(.L_49 - .L_48)


	//   ....[0]....
.L_48:
        /*0160*/ 	.word	0x00003090


	//----- nvinfo : EIATTR_CRS_STACK_SIZE
	.align		4
.L_49:
        /*0164*/ 	.byte	0x04, 0x1e
        /*0166*/ 	.short	(.L_51 - .L_50)
.L_50:
        /*0168*/ 	.word	0x00000000


	//----- nvinfo : EIATTR_CBANK_PARAM_SIZE
	.align		4
.L_51:
        /*016c*/ 	.byte	0x03, 0x19
        /*016e*/ 	.short	0x0090


	//----- nvinfo : EIATTR_PARAM_CBANK
	.align		4
        /*0170*/ 	.byte	0x04, 0x0a
        /*0172*/ 	.short	(.L_53 - .L_52)
	.align		4
.L_52:
        /*0174*/ 	.word	index@(.nv.constant0._Z6jacobiPfS_S_S_S_S_S_S_S_S_S_S_S_S_iiiifS_)
        /*0178*/ 	.short	0x0380
        /*017a*/ 	.short	0x0090


	//----- nvinfo : EIATTR_SW_WAR
	.align		4
.L_53:
        /*017c*/ 	.byte	0x04, 0x36
        /*017e*/ 	.short	(.L_55 - .L_54)
.L_54:
        /*0180*/ 	.word	0x00000008
.L_55:


//--------------------- .nv.callgraph             --------------------------
	.section	.nv.callgraph,"",@"SHT_CUDA_CALLGRAPH"
	.align	4
	.sectionentsize	8
	.align		4
        /*0000*/ 	.word	0x00000000
	.align		4
        /*0004*/ 	.word	0xffffffff
	.align		4
        /*0008*/ 	.word	0x00000000
	.align		4
        /*000c*/ 	.word	0xfffffffe
	.align		4
        /*0010*/ 	.word	0x00000000
	.align		4
        /*0014*/ 	.word	0xfffffffd
	.align		4
        /*0018*/ 	.word	0x00000000
	.align		4
        /*001c*/ 	.word	0xfffffffc


//--------------------- .text._Z6jacobiPfS_S_S_S_S_S_S_S_S_S_S_S_S_iiiifS_ --------------------------
	.section	.text._Z6jacobiPfS_S_S_S_S_S_S_S_S_S_S_S_S_iiiifS_,"ax",@progbits
	.align	128
        .global         _Z6jacobiPfS_S_S_S_S_S_S_S_S_S_S_S_S_iiiifS_
        .type           _Z6jacobiPfS_S_S_S_S_S_S_S_S_S_S_S_S_iiiifS_,@function
        .size           _Z6jacobiPfS_S_S_S_S_S_S_S_S_S_S_S_S_iiiifS_,(.L_x_13 - _Z6jacobiPfS_S_S_S_S_S_S_S_S_S_S_S_S_iiiifS_)
        .other          _Z6jacobiPfS_S_S_S_S_S_S_S_S_S_S_S_S_iiiifS_,@"STO_CUDA_ENTRY STV_DEFAULT"
_Z6jacobiPfS_S_S_S_S_S_S_S_S_S_S_S_S_iiiifS_:
.text._Z6jacobiPfS_S_S_S_S_S_S_S_S_S_S_S_S_iiiifS_:
[----:B------:R-:W-:Y:S01]  /*0000*/  LDC R1, c[0x0][0x37c] ;  /* 0x0000df00ff017b82 */ /* 0x000fe20000000800 */
[----:B------:R-:W0:Y:S01]  /*0010*/  S2R R0, SR_TID.Y ;  /* 0x0000000000007919 */ /* 0x000e220000002200 */
[----:B------:R-:W1:Y:S06]  /*0020*/  LDCU UR6, c[0x0][0x3f0] ;  /* 0x00007e00ff0677ac */ /* 0x000e6c0008000800 */
[----:B------:R-:W2:Y:S01]  /*0030*/  S2UR UR44, SR_CTAID.X ;  /* 0x00000000002c79c3 */ /* 0x000ea20000002500 */
[----:B------:R-:W0:Y:S01]  /*0040*/  S2R R53, SR_CTAID.Y ;  /* 0x0000000000357919 */ /* 0x000e220000002600 */
[----:B------:R-:W3:Y:S01]  /*0050*/  LDCU UR43, c[0x0][0x360] ;  /* 0x00006c00ff2b77ac */ /* 0x000ee20008000800 */
[----:B------:R-:W4:Y:S01]  /*0060*/  LDCU UR10, c[0x0][0x364] ;  /* 0x00006c80ff0a77ac */ /* 0x000f220008000800 */
[----:B------:R-:W0:Y:S01]  /*0070*/  LDCU.64 UR14, c[0x0][0x358] ;  /* 0x00006b00ff0e77ac */ /* 0x000e220008000a00 */
[----:B-1----:R-:W-:-:S02]  /*0080*/  UISETP.GE.AND UP0, UPT, UR6, 0x2, UPT ;  /* 0x000000020600788c */ /* 0x002fc4000bf06270 */
[----:B---3--:R-:W-:Y:S02]  /*0090*/  UIADD3 UR4, UPT, UPT, UR43, -0x2, URZ ;  /* 0xfffffffe2b047890 */ /* 0x008fe4000fffe0ff */
[----:B----4-:R-:W-:Y:S02]  /*00a0*/  UIADD3 UR5, UPT, UPT, UR10, -0x2, URZ ;  /* 0xfffffffe0a057890 */ /* 0x010fe4000fffe0ff */
[----:B--2---:R-:W-:-:S04]  /*00b0*/  UIMAD UR4, UR4, UR44, URZ ;  /* 0x0000002c040472a4 */ /* 0x004fc8000f8e02ff */
[----:B0-----:R-:W-:Y:S01]  /*00c0*/  IMAD R53, R53, UR5, R0 ;  /* 0x0000000535357c24 */ /* 0x001fe2000f8e0200 */
[----:B------:R-:W-:Y:S07]  /*00d0*/  BRA.U !UP0, `(.L_x_0) ;  /* 0x0000002d08a87547 */ /* 0x000fee000b800000 */
[----:B------:R-:W0:Y:S01]  /*00e0*/  S2R R8, SR_TID.X ;  /* 0x0000000000087919 */ /* 0x000e220000002100 */
[----:B------:R-:W1:Y:S01]  /*00f0*/  S2UR UR9, SR_CgaCtaId ;  /* 0x00000000000979c3 */ /* 0x000e620000008800 */
[----:B------:R-:W2:Y:S01]  /*0100*/  LDCU.64 UR16, c[0x0][0x3f8] ;  /* 0x00007f00ff1077ac */ /* 0x000ea20008000a00 */
[----:B------:R-:W-:Y:S02]  /*0110*/  ISETP.NE.AND P0, PT, R0, RZ, PT ;  /* 0x000000ff0000720c */ /* 0x000fe40003f05270 */
[C---:B------:R-:W-:Y:S01]  /*0120*/  IADD3 R3, PT, PT, R53.reuse, UR10, RZ ;  /* 0x0000000a35037c10 */ /* 0x040fe2000fffe0ff */
[----:B------:R-:W-:Y:S01]  /*0130*/  UIADD3 UR11, UPT, UPT, UR43, -0x1, URZ ;  /* 0xffffffff2b0b7890 */ /* 0x000fe2000fffe0ff */
[----:B------:R-:W-:Y:S01]  /*0140*/  ISETP.NE.AND P3, PT, R53, RZ, PT ;  /* 0x000000ff3500720c */ /* 0x000fe20003f65270 */
[----:B------:R-:W-:Y:S01]  /*0150*/  UIADD3 UR5, UPT, UPT, UR43, 0x2, URZ ;  /* 0x000000022b057890 */ /* 0x000fe2000fffe0ff */
[----:B------:R-:W3:Y:S01]  /*0160*/  LDC.64 R14, c[0x0][0x3d0] ;  /* 0x0000f400ff0e7b82 */ /* 0x000ee20000000a00 */
[----:B------:R-:W-:-:S02]  /*0170*/  UIADD3 UR6, UPT, UPT, UR10, 0x2, URZ ;  /* 0x000000020a067890 */ /* 0x000fc4000fffe0ff */
[----:B------:R-:W-:Y:S02]  /*0180*/  UIADD3 UR46, UPT, UPT, UR10, -0x1, URZ ;  /* 0xffffffff0a2e7890 */ /* 0x000fe4000fffe0ff */
[----:B------:R-:W-:Y:S01]  /*0190*/  UIMAD UR7, UR5, UR6, URZ ;  /* 0x00000006050772a4 */ /* 0x000fe2000f8e02ff */
[----:B------:R-:W-:Y:S01]  /*01a0*/  UMOV UR8, 0x400 ;  /* 0x0000040000087882 */ /* 0x000fe20000000000 */
[----:B--2---:R-:W-:Y:S02]  /*01b0*/  UIADD3 UR6, UPT, UPT, UR43, -UR17, URZ ;  /* 0x800000112b067290 */ /* 0x004fe4000fffe0ff */
[----:B------:R-:W-:Y:S02]  /*01c0*/  UIADD3 UR12, UPT, UPT, UR17, -0x1, URZ ;  /* 0xffffffff110c7890 */ /* 0x000fe4000fffe0ff */
[----:B------:R-:W-:Y:S02]  /*01d0*/  UIMAD UR45, UR17, UR16, URZ ;  /* 0x00000010112d72a4 */ /* 0x000fe4000f8e02ff */
[----:B-1----:R-:W-:-:S02]  /*01e0*/  ULEA UR5, UR9, UR8, 0x18 ;  /* 0x0000000809057291 */ /* 0x002fc4000f8ec0ff */
[----:B------:R-:W-:Y:S02]  /*01f0*/  UIMAD UR8, UR10, UR17, UR43 ;  /* 0x000000110a0872a4 */ /* 0x000fe4000f8e022b */
[----:B------:R-:W-:Y:S01]  /*0200*/  UIADD3 UR9, UPT, UPT, UR16, -0x1, URZ ;  /* 0xffffffff10097890 */ /* 0x000fe2000fffe0ff */
[C---:B0-----:R-:W-:Y:S01]  /*0210*/  ISETP.NE.AND P1, PT, R8.reuse, RZ, P0 ;  /* 0x000000ff0800720c */ /* 0x041fe20000725270 */
[----:B------:R-:W-:Y:S01]  /*0220*/  UIMAD.WIDE UR40, UR17, 0x4, URZ ;  /* 0x00000004112878a5 */ /* 0x000fe2000f8e02ff */
[C---:B------:R-:W-:Y:S02]  /*0230*/  IADD3 R52, PT, PT, R8.reuse, UR4, RZ ;  /* 0x0000000408347c10 */ /* 0x040fe4000fffe0ff */
[----:B------:R-:W-:Y:S01]  /*0240*/  ISETP.LT.U32.AND P1, PT, R8, UR11, P1 ;  /* 0x0000000b08007c0c */ /* 0x000fe20008f21070 */
[----:B------:R-:W-:Y:S01]  /*0250*/  UIMAD UR11, UR10, UR17, -0x1 ;  /* 0xffffffff0a0b74a4 */ /* 0x000fe2000f8e0211 */
[----:B------:R-:W-:Y:S01]  /*0260*/  IADD3 R2, PT, PT, R52, UR43, RZ ;  /* 0x0000002b34027c10 */ /* 0x000fe2000fffe0ff */
[----:B------:R-:W-:Y:S01]  /*0270*/  UIADD3 UR10, UPT, UPT, UR5, 0x1000, URZ ;  /* 0x00001000050a7890 */ /* 0x000fe2000fffe0ff */
[----:B------:R-:W-:-:S02]  /*0280*/  ISETP.LT.U32.AND P1, PT, R0, UR46, P1 ;  /* 0x0000002e00007c0c */ /* 0x000fc40008f21070 */
[----:B------:R-:W-:Y:S02]  /*0290*/  ISETP.NE.AND P0, PT, R3, UR16, PT ;  /* 0x0000001003007c0c */ /* 0x000fe4000bf05270 */
[----:B------:R-:W-:Y:S02]  /*02a0*/  P2R R66, PR, RZ, 0x2 ;  /* 0x00000002ff427803 */ /* 0x000fe40000000000 */
[----:B------:R-:W-:Y:S02]  /*02b0*/  ISETP.NE.AND P4, PT, R2, UR17, PT ;  /* 0x0000001102007c0c */ /* 0x000fe4000bf85270 */
[----:B------:R-:W-:Y:S02]  /*02c0*/  ISETP.EQ.OR P1, PT, R52, RZ, !P3 ;  /* 0x000000ff3400720c */ /* 0x000fe40005f22670 */
[----:B------:R-:W-:Y:S01]  /*02d0*/  MOV R0, UR6 ;  /* 0x0000000600007c02 */ /* 0x000fe20008000f00 */
[----:B------:R-:W-:Y:S01]  /*02e0*/  ULEA UR6, UR7, UR5, 0x3 ;  /* 0x0000000507067291 */ /* 0x000fe2000f8e18ff */
[----:B------:R-:W-:Y:S01]  /*02f0*/  ISETP.EQ.OR P2, PT, R2, UR17, !P0 ;  /* 0x0000001102007c0c */ /* 0x000fe2000c742670 */
[----:B------:R-:W-:Y:S01]  /*0300*/  IMAD.U32 R2, RZ, RZ, UR16 ;  /* 0x00000010ff027e24 */ /* 0x000fe2000f8e00ff */
[C---:B------:R-:W-:Y:S01]  /*0310*/  ISETP.EQ.OR P0, PT, R52.reuse, RZ, !P0 ;  /* 0x000000ff3400720c */ /* 0x040fe20004702670 */
[----:B------:R-:W-:Y:S01]  /*0320*/  ULEA UR7, UR7, UR5, 0x2 ;  /* 0x0000000507077291 */ /* 0x000fe2000f8e10ff */
[----:B------:R-:W-:Y:S01]  /*0330*/  ISETP.EQ.OR P5, PT, R52, UR12, P1 ;  /* 0x0000000c34007c0c */ /* 0x000fe20008fa2670 */
[----:B------:R-:W-:Y:S01]  /*0340*/  IMAD R52, R53, UR17, R52 ;  /* 0x0000001135347c24 */ /* 0x000fe2000f8e0234 */
[----:B------:R-:W-:Y:S01]  /*0350*/  SEL R0, R0, RZ, P4 ;  /* 0x000000ff00007207 */ /* 0x000fe20002000000 */
[----:B------:R-:W-:Y:S01]  /*0360*/  IMAD R11, R2, 0x3, R53 ;  /* 0x00000003020b7824 */ /* 0x000fe200078e0235 */
[----:B------:R-:W-:Y:S01]  /*0370*/  MOV R3, UR11 ;  /* 0x0000000b00037c02 */ /* 0x000fe20008000f00 */
[----:B------:R-:W-:Y:S01]  /*0380*/  UMOV UR12, UR5 ;  /* 0x00000005000c7c82 */ /* 0x000fe20008000000 */
[----:B------:R-:W-:-:S02]  /*0390*/  MOV R5, UR8 ;  /* 0x0000000800057c02 */ /* 0x000fc40008000f00 */
[----:B------:R-:W-:Y:S01]  /*03a0*/  SEL R2, R0, RZ, P3 ;  /* 0x000000ff00027207 */ /* 0x000fe20001800000 */
[----:B------:R-:W-:Y:S01]  /*03b0*/  VIADD R0, R52, UR45 ;  /* 0x0000002d34007c36 */ /* 0x000fe20008000000 */
[----:B------:R-:W-:Y:S02]  /*03c0*/  SEL R3, R3, RZ, !P0 ;  /* 0x000000ff03037207 */ /* 0x000fe40004000000 */
[----:B------:R-:W-:Y:S02]  /*03d0*/  SEL R5, R5, RZ, !P2 ;  /* 0x000000ff05057207 */ /* 0x000fe40005000000 */
[-C--:B------:R-:W-:Y:S01]  /*03e0*/  IADD3 R6, PT, PT, R2, R8.reuse, RZ ;  /* 0x0000000802067210 */ /* 0x080fe20007ffe0ff */
[C---:B------:R-:W-:Y:S01]  /*03f0*/  IMAD.IADD R7, R0.reuse, 0x1, R3 ;  /* 0x0000000100077824 */ /* 0x040fe200078e0203 */
[-C--:B------:R-:W-:Y:S02]  /*0400*/  IADD3 R4, PT, PT, R3, R8.reuse, RZ ;  /* 0x0000000803047210 */ /* 0x080fe40007ffe0ff */
[----:B------:R-:W-:Y:S01]  /*0410*/  IADD3 R2, PT, PT, R5, R8, RZ ;  /* 0x0000000805027210 */ /* 0x000fe20007ffe0ff */
[C---:B------:R-:W-:Y:S01]  /*0420*/  IMAD R56, R11.reuse, UR17, R6 ;  /* 0x000000110b387c24 */ /* 0x040fe2000f8e0206 */
[----:B------:R-:W-:Y:S01]  /*0430*/  IADD3 R9, PT, PT, R0, R5, RZ ;  /* 0x0000000500097210 */ /* 0x000fe20007ffe0ff */
[C---:B------:R-:W-:Y:S01]  /*0440*/  IMAD R54, R11.reuse, UR17, R4 ;  /* 0x000000110b367c24 */ /* 0x040fe2000f8e0204 */
[C---:B------:R-:W-:Y:S01]  /*0450*/  IADD3 R3, PT, PT, R52.reuse, UR11, RZ ;  /* 0x0000000b34037c10 */ /* 0x040fe2000fffe0ff */
[----:B------:R-:W-:Y:S01]  /*0460*/  IMAD R55, R11, UR17, R2 ;  /* 0x000000110b377c24 */ /* 0x000fe2000f8e0202 */
[C---:B------:R-:W-:Y:S01]  /*0470*/  IADD3 R5, PT, PT, R52.reuse, UR8, RZ ;  /* 0x0000000834057c10 */ /* 0x040fe2000fffe0ff */
[C---:B------:R-:W-:Y:S01]  /*0480*/  VIADD R11, R7.reuse, UR45 ;  /* 0x0000002d070b7c36 */ /* 0x040fe20008000000 */
[C---:B------:R-:W-:Y:S01]  /*0490*/  SEL R3, R52.reuse, R3, P0 ;  /* 0x0000000334037207 */ /* 0x040fe20000000000 */
[--C-:B---3--:R-:W-:Y:S01]  /*04a0*/  IMAD.WIDE.U32 R6, R7, 0x4, R14.reuse ;  /* 0x0000000407067825 */ /* 0x108fe200078e000e */
[----:B------:R-:W-:Y:S01]  /*04b0*/  SEL R5, R52, R5, P2 ;  /* 0x0000000534057207 */ /* 0x000fe20001000000 */
[----:B------:R-:W-:Y:S01]  /*04c0*/  UIADD3 UR11, UPT, UPT, UR5, 0x800, URZ ;  /* 0x00000800050b7890 */ /* 0x000fe2000fffe0ff */
[----:B------:R-:W-:Y:S01]  /*04d0*/  IADD3 R13, PT, PT, R9, UR45, RZ ;  /* 0x0000002d090d7c10 */ /* 0x000fe2000fffe0ff */
[----:B------:R-:W-:Y:S01]  /*04e0*/  IMAD.WIDE.U32 R2, R3, 0x4, R14 ;  /* 0x0000000403027825 */ /* 0x000fe200078e000e */
[----:B------:R-:W-:-:S02]  /*04f0*/  ISETP.EQ.OR P0, PT, R53, UR9, P5 ;  /* 0x0000000935007c0c */ /* 0x000fc4000af02670 */
[----:B------:R-:W-:Y:S01]  /*0500*/  IADD3 R54, PT, PT, R54, UR4, RZ ;  /* 0x0000000436367c10 */ /* 0x000fe2000fffe0ff */
[----:B------:R-:W-:Y:S01]  /*0510*/  IMAD.WIDE.U32 R4, R5, 0x4, R14 ;  /* 0x0000000405047825 */ /* 0x000fe200078e000e */
[----:B------:R-:W-:-:S03]  /*0520*/  IADD3 R55, PT, PT, R55, UR4, RZ ;  /* 0x0000000437377c10 */ /* 0x000fc6000fffe0ff */
[----:B------:R-:W-:-:S04]  /*0530*/  IMAD.WIDE.U32 R8, R9, 0x4, R14 ;  /* 0x0000000409087825 */ /* 0x000fc800078e000e */
[----:B------:R-:W-:-:S04]  /*0540*/  IMAD.WIDE.U32 R10, R11, 0x4, R14 ;  /* 0x000000040b0a7825 */ /* 0x000fc800078e000e */
[----:B------:R-:W-:-:S04]  /*0550*/  IMAD.WIDE.U32 R12, R13, 0x4, R14 ;  /* 0x000000040d0c7825 */ /* 0x000fc800078e000e */
[----:B------:R-:W-:-:S04]  /*0560*/  IMAD.WIDE R14, R52, 0x4, R14 ;  /* 0x00000004340e7825 */ /* 0x000fc800078e020e */
[----:B------:R-:W-:Y:S01]  /*0570*/  VIADD R56, R56, UR4 ;  /* 0x0000000438387c36 */ /* 0x000fe20008000000 */
[----:B------:R-:W-:-:S06]  /*0580*/  UMOV UR4, URZ ;  /* 0x000000ff00047c82 */ /* 0x000fcc0008000000 */
.L_x_11:
[----:B0-----:R-:W0:Y:S01]  /*0590*/  S2R R58, SR_TID.X ;  /* 0x00000000003a7919 */ /* 0x001e220000002100 */
[----:B-1----:R-:W1:Y:S01]  /*05a0*/  LDC.64 R16, c[0x0][0x3f8] ;  /* 0x0000fe00ff107b82 */ /* 0x002e620000000a00 */
[----:B------:R-:W-:Y:S01]  /*05b0*/  UIADD3 UR42, UPT, UPT, UR43, -0x2, URZ ;  /* 0xfffffffe2b2a7890 */ /* 0x000fe2000fffe0ff */
[----:B------:R-:W-:Y:S01]  /*05c0*/  MOV R21, UR45 ;  /* 0x0000002d00157c02 */ /* 0x000fe20008000f00 */
[----:B------:R-:W2:Y:S01]  /*05d0*/  S2R R57, SR_CTAID.X ;  /* 0x0000000000397919 */ /* 0x000ea20000002500 */
[----:B------:R-:W-:Y:S02]  /*05e0*/  UIADD3 UR8, UPT, UPT, UR43, -0x2, URZ ;  /* 0xfffffffe2b087890 */ /* 0x000fe4000fffe0ff */
[----:B------:R-:W-:Y:S01]  /*05f0*/  UIADD3 UR48, UPT, UPT, UR43, -0x1, URZ ;  /* 0xffffffff2b307890 */ /* 0x000fe2000fffe0ff */
[C---:B------:R-:W-:Y:S01]  /*0600*/  IMAD.WIDE R24, R21.reuse, 0x4, R14 ;  /* 0x0000000415187825 */ /* 0x040fe200078e020e */
[----:B------:R-:W-:Y:S01]  /*0610*/  UIMAD UR8, UR8, UR44, URZ ;  /* 0x0000002c080872a4 */ /* 0x000fe2000f8e02ff */
[----:B------:R-:W3:Y:S02]  /*0620*/  LDC.64 R18, c[0x0][0x3d0] ;  /* 0x0000f400ff127b82 */ /* 0x000ee40000000a00 */
[----:B------:R-:W-:-:S06]  /*0630*/  IMAD.WIDE R26, R21, 0x4, R24 ;  /* 0x00000004151a7825 */ /* 0x000fcc00078e0218 */
[----:B------:R-:W4:Y:S01]  /*0640*/  LDG.E R27, desc[UR14][R26.64] ;  /* 0x0000000e1a1b7981 */ /* 0x000f22000c1e1900 */
[----:B-1----:R-:W-:Y:S02]  /*0650*/  IADD3 R23, PT, PT, R17, -0x1, RZ ;  /* 0xffffffff11177810 */ /* 0x002fe40007ffe0ff */
[C---:B0-----:R-:W-:Y:S02]  /*0660*/  ISETP.NE.AND P2, PT, R58.reuse, RZ, PT ;  /* 0x000000ff3a00720c */ /* 0x041fe40003f45270 */
[----:B------:R-:W-:Y:S01]  /*0670*/  IADD3 R22, PT, PT, R58, UR8, RZ ;  /* 0x000000083a167c10 */ /* 0x000fe2000fffe0ff */
[----:B------:R-:W0:Y:S01]  /*0680*/  S2R R59, SR_TID.Y ;  /* 0x00000000003b7919 */ /* 0x000e220000002200 */
[----:B--2---:R-:W-:Y:S01]  /*0690*/  IMAD R20, R57, UR42, R58 ;  /* 0x0000002a39147c24 */ /* 0x004fe2000f8e023a */
[----:B------:R-:W-:Y:S01]  /*06a0*/  UIADD3 UR49, UPT, UPT, UR43, 0x2, URZ ;  /* 0x000000022b317890 */ /* 0x000fe2000fffe0ff */
[----:B------:R-:W-:Y:S01]  /*06b0*/  ISETP.NE.AND P5, PT, R22, R23, PT ;  /* 0x000000171600720c */ /* 0x000fe20003fa5270 */
[----:B------:R-:W-:Y:S01]  /*06c0*/  VIADD R16, R16, 0xffffffff ;  /* 0xffffffff10107836 */ /* 0x000fe20000000000 */
[----:B------:R-:W2:Y:S01]  /*06d0*/  LDG.E R23, desc[UR14][R14.64] ;  /* 0x0000000e0e177981 */ /* 0x000ea2000c1e1900 */
[----:B------:R-:W-:Y:S01]  /*06e0*/  ISETP.NE.OR P3, PT, R20, RZ, P2 ;  /* 0x000000ff1400720c */ /* 0x000fe20001765670 */
[----:B------:R-:W1:Y:S01]  /*06f0*/  LDC R63, c[0x0][0x360] ;  /* 0x0000d800ff3f7b82 */ /* 0x000e620000000800 */
[----:B------:R-:W-:Y:S01]  /*0700*/  SEL R39, RZ, 0x4, !P5 ;  /* 0x00000004ff277807 */ /* 0x000fe20006800000 */
[----:B------:R-:W5:Y:S01]  /*0710*/  LDCU UR8, c[0x0][0x3f0] ;  /* 0x00007e00ff0877ac */ /* 0x000f620008000800 */
[----:B------:R-:W-:Y:S01]  /*0720*/  ISETP.NE.AND P5, PT, R58, UR48, PT ;  /* 0x000000303a007c0c */ /* 0x000fe2000bfa5270 */
[----:B------:R-:W-:Y:S01]  /*0730*/  @!P2 VIADD R29, R52, 0xffffffff ;  /* 0xffffffff341da836 */ /* 0x000fe20000000000 */
[----:B------:R-:W-:-:S03]  /*0740*/  @!P2 ISETP.NE.AND P4, PT, R20, RZ, PT ;  /* 0x000000ff1400a20c */ /* 0x000fc60003f85270 */
[----:B------:R-:W3:Y:S01]  /*0750*/  @!P2 LDC R0, c[0x0][0x3fc] ;  /* 0x0000ff00ff00ab82 */ /* 0x000ee20000000800 */
[----:B------:R-:W-:-:S05]  /*0760*/  @!P2 SEL R31, RZ, 0xffffffff, !P4 ;  /* 0xffffffffff1fa807 */ /* 0x000fca0006000000 */
[----:B------:R-:W-:Y:S02]  /*0770*/  @!P2 IMAD.WIDE R30, R31, 0x4, R24 ;  /* 0x000000041f1ea825 */ /* 0x000fe400078e0218 */
[----:B------:R-:W5:Y:S02]  /*0780*/  LDG.E R25, desc[UR14][R24.64] ;  /* 0x0000000e18197981 */ /* 0x000f64000c1e1900 */
[----:B---3--:R-:W-:Y:S01]  /*0790*/  @!P3 IMAD R29, R53, R0, RZ ;  /* 0x00000000351db224 */ /* 0x008fe200078e02ff */
[----:B------:R-:W-:-:S04]  /*07a0*/  IADD3 R38, P3, PT, R14, R39, RZ ;  /* 0x000000270e267210 */ /* 0x000fc80007f7e0ff */
[----:B------:R-:W-:Y:S01]  /*07b0*/  IADD3.X R39, PT, PT, RZ, R15, RZ, P3, !PT ;  /* 0x0000000fff277210 */ /* 0x000fe20001ffe4ff */
[----:B------:R-:W-:-:S04]  /*07c0*/  @!P2 IMAD.WIDE R28, R29, 0x4, R18 ;  /* 0x000000041d1ca825 */ /* 0x000fc800078e0212 */
[C---:B------:R-:W-:Y:S02]  /*07d0*/  @!P5 IMAD.WIDE R34, R21.reuse, 0x4, R38 ;  /* 0x000000041522d825 */ /* 0x040fe400078e0226 */
[----:B------:R-:W3:Y:S02]  /*07e0*/  @!P2 LDG.E R28, desc[UR14][R28.64] ;  /* 0x0000000e1c1ca981 */ /* 0x000ee4000c1e1900 */
[C---:B------:R-:W-:Y:S02]  /*07f0*/  @!P2 IMAD.WIDE R32, R21.reuse, 0x4, R30 ;  /* 0x000000041520a825 */ /* 0x040fe400078e021e */
[----:B------:R-:W3:Y:S02]  /*0800*/  @!P2 LDG.E R30, desc[UR14][R30.64] ;  /* 0x0000000e1e1ea981 */ /* 0x000ee4000c1e1900 */
[----:B------:R-:W-:Y:S02]  /*0810*/  @!P5 IMAD.WIDE R36, R21, 0x4, R34 ;  /* 0x000000041524d825 */ /* 0x000fe400078e0222 */
[----:B------:R1:W3:Y:S04]  /*0820*/  @!P2 LDG.E R41, desc[UR14][R32.64] ;  /* 0x0000000e2029a981 */ /* 0x0002e8000c1e1900 */
[----:B------:R1:W3:Y:S04]  /*0830*/  @!P5 LDG.E R39, desc[UR14][R38.64] ;  /* 0x0000000e2627d981 */ /* 0x0002e8000c1e1900 */
[----:B------:R4:W3:Y:S04]  /*0840*/  @!P5 LDG.E R43, desc[UR14][R34.64] ;  /* 0x0000000e222bd981 */ /* 0x0008e8000c1e1900 */
[----:B------:R-:W3:Y:S01]  /*0850*/  @!P5 LDG.E R37, desc[UR14][R36.64] ;  /* 0x0000000e2425d981 */ /* 0x000ee2000c1e1900 */
[----:B0-----:R-:W-:-:S02]  /*0860*/  ISETP.NE.AND P4, PT, R59, RZ, PT ;  /* 0x000000ff3b00720c */ /* 0x001fc40003f85270 */
[----:B------:R-:W-:-:S05]  /*0870*/  MOV R0, UR49 ;  /* 0x0000003100007c02 */ /* 0x000fca0008000f00 */
[----:B------:R-:W-:-:S05]  /*0880*/  IMAD R61, R59, UR49, R0 ;  /* 0x000000313b3d7c24 */ /* 0x000fca000f8e0200 */
[C---:B------:R-:W-:Y:S01]  /*0890*/  IADD3 R60, PT, PT, R61.reuse, R58, RZ ;  /* 0x0000003a3d3c7210 */ /* 0x040fe20007ffe0ff */
[----:B-1----:R-:W0:Y:S03]  /*08a0*/  @!P4 LDC R33, c[0x0][0x3fc] ;  /* 0x0000ff00ff21cb82 */ /* 0x002e260000000800 */
[C---:B------:R-:W-:Y:S02]  /*08b0*/  LEA R0, R60.reuse, UR12, 0x2 ;  /* 0x0000000c3c007c11 */ /* 0x040fe4000f8e10ff */
[C---:B------:R-:W-:Y:S02]  /*08c0*/  LEA R38, R60.reuse, UR7, 0x2 ;  /* 0x000000073c267c11 */ /* 0x040fe4000f8e10ff */
[----:B------:R-:W-:Y:S02]  /*08d0*/  LEA R40, R60, UR6, 0x2 ;  /* 0x000000063c287c11 */ /* 0x000fe4000f8e10ff */
[----:B------:R-:W-:-:S02]  /*08e0*/  @!P2 LEA R29, R61, UR12, 0x2 ;  /* 0x0000000c3d1dac11 */ /* 0x000fc4000f8e10ff */
[----:B------:R-:W-:Y:S02]  /*08f0*/  @!P2 LEA R31, R61, UR7, 0x2 ;  /* 0x000000073d1fac11 */ /* 0x000fe4000f8e10ff */
[----:B------:R-:W-:Y:S02]  /*0900*/  ISETP.NE.AND P3, PT, R53, R16, PT ;  /* 0x000000103500720c */ /* 0x000fe40003f65270 */
[----:B------:R-:W-:Y:S02]  /*0910*/  @!P2 LEA R26, R61, UR6, 0x2 ;  /* 0x000000063d1aac11 */ /* 0x000fe4000f8e10ff */
[----:B------:R-:W-:Y:S02]  /*0920*/  SEL R45, R17, RZ, P3 ;  /* 0x000000ff112d7207 */ /* 0x000fe40001800000 */
[----:B------:R-:W-:Y:S02]  /*0930*/  ISETP.NE.AND P3, PT, R53, RZ, PT ;  /* 0x000000ff3500720c */ /* 0x000fe40003f65270 */
[----:B------:R-:W-:Y:S01]  /*0940*/  IADD3 R16, PT, PT, R52, UR45, RZ ;  /* 0x0000002d34107c10 */ /* 0x000fe2000fffe0ff */
[----:B--2---:R1:W-:Y:S02]  /*0950*/  STS [R0+0x4], R23 ;  /* 0x0000041700007388 */ /* 0x0043e40000000800 */
[----:B-1----:R-:W-:-:S02]  /*0960*/  SEL R23, R17, RZ, P3 ;  /* 0x000000ff11177207 */ /* 0x002fc40001800000 */
[----:B-----5:R1:W-:Y:S04]  /*0970*/  STS [R38+0x4], R25 ;  /* 0x0000041926007388 */ /* 0x0203e80000000800 */
[----:B----4-:R-:W-:Y:S01]  /*0980*/  STS [R40+0x4], R27 ;  /* 0x0000041b28007388 */ /* 0x010fe20000000800 */
[----:B------:R-:W-:Y:S02]  /*0990*/  IADD3 R35, PT, PT, R16, -R23, RZ ;  /* 0x8000001710237210 */ /* 0x000fe40007ffe0ff */
[----:B0-----:R-:W-:Y:S01]  /*09a0*/  @!P4 IADD3 R23, PT, PT, R52, -R33, RZ ;  /* 0x800000213417c210 */ /* 0x001fe20007ffe0ff */
[----:B------:R-:W-:-:S03]  /*09b0*/  IMAD.WIDE R32, R45, 0x4, R14 ;  /* 0x000000042d207825 */ /* 0x000fc600078e020e */
[----:B------:R-:W-:Y:S01]  /*09c0*/  @!P4 SEL R23, R20, R23, !P3 ;  /* 0x000000171417c207 */ /* 0x000fe20005800000 */
[--C-:B------:R-:W-:Y:S01]  /*09d0*/  IMAD.WIDE R34, R35, 0x4, R18.reuse ;  /* 0x0000000423227825 */ /* 0x100fe200078e0212 */
[----:B---3--:R-:W-:Y:S04]  /*09e0*/  @!P2 STS [R29], R28 ;  /* 0x0000001c1d00a388 */ /* 0x008fe80000000800 */
[----:B------:R-:W-:Y:S04]  /*09f0*/  @!P2 STS [R31], R30 ;  /* 0x0000001e1f00a388 */ /* 0x000fe80000000800 */
[----:B------:R0:W-:Y:S04]  /*0a00*/  @!P2 STS [R26], R41 ;  /* 0x000000291a00a388 */ /* 0x0001e80000000800 */
[----:B------:R2:W-:Y:S04]  /*0a10*/  @!P5 STS [R0+0x8], R39 ;  /* 0x000008270000d388 */ /* 0x0005e80000000800 */
[----:B------:R3:W-:Y:S04]  /*0a20*/  @!P5 STS [R38+0x8], R43 ;  /* 0x0000082b2600d388 */ /* 0x0007e80000000800 */
[----:B------:R3:W-:Y:S01]  /*0a30*/  @!P5 STS [R40+0x8], R37 ;  /* 0x000008252800d388 */ /* 0x0007e20000000800 */
[----:B------:R-:W-:Y:S01]  /*0a40*/  ISETP.NE.AND P5, PT, R59, UR46, PT ;  /* 0x0000002e3b007c0c */ /* 0x000fe2000bfa5270 */
[----:B-1----:R-:W-:-:S04]  /*0a50*/  @!P4 IMAD.WIDE R24, R23, 0x4, R18 ;  /* 0x000000041718c825 */ /* 0x002fc800078e0212 */
[C---:B0-----:R-:W-:Y:S02]  /*0a60*/  @!P4 IMAD.WIDE R26, R21.reuse, 0x4, R34 ;  /* 0x00000004151ac825 */ /* 0x041fe400078e0222 */
[----:B------:R0:W4:Y:S04]  /*0a70*/  @!P4 LDG.E R24, desc[UR14][R24.64] ;  /* 0x0000000e1818c981 */ /* 0x000128000c1e1900 */
[----:B------:R-:W5:Y:S02]  /*0a80*/  @!P4 LDG.E R34, desc[UR14][R34.64] ;  /* 0x0000000e2222c981 */ /* 0x000f64000c1e1900 */
[C---:B------:R-:W-:Y:S02]  /*0a90*/  @!P5 IMAD.WIDE R28, R21.reuse, 0x4, R32 ;  /* 0x00000004151cd825 */ /* 0x040fe400078e0220 */
[----:B------:R1:W3:Y:S02]  /*0aa0*/  @!P4 LDG.E R26, desc[UR14][R26.64] ;  /* 0x0000000e1a1ac981 */ /* 0x0002e4000c1e1900 */
[----:B------:R-:W-:-:S02]  /*0ab0*/  @!P5 IMAD.WIDE R30, R21, 0x4, R28 ;  /* 0x00000004151ed825 */ /* 0x000fc400078e021c */
[----:B------:R-:W3:Y:S04]  /*0ac0*/  @!P5 LDG.E R32, desc[UR14][R32.64] ;  /* 0x0000000e2020d981 */ /* 0x000ee8000c1e1900 */
[----:B------:R-:W3:Y:S04]  /*0ad0*/  @!P5 LDG.E R28, desc[UR14][R28.64] ;  /* 0x0000000e1c1cd981 */ /* 0x000ee8000c1e1900 */
[----:B------:R1:W3:Y:S01]  /*0ae0*/  @!P5 LDG.E R30, desc[UR14][R30.64] ;  /* 0x0000000e1e1ed981 */ /* 0x0002e2000c1e1900 */
[----:B--2---:R-:W-:-:S04]  /*0af0*/  IADD3 R39, PT, PT, R60, -0x2, -R63 ;  /* 0xfffffffe3c277810 */ /* 0x004fc80007ffe83f */
[C---:B------:R-:W-:Y:S02]  /*0b00*/  @!P4 LEA R23, R39.reuse, UR12, 0x2 ;  /* 0x0000000c2717cc11 */ /* 0x040fe4000f8e10ff */
[C---:B0-----:R-:W-:Y:S02]  /*0b10*/  @!P4 LEA R25, R39.reuse, UR7, 0x2 ;  /* 0x000000072719cc11 */ /* 0x041fe4000f8e10ff */
[----:B-1----:R-:W-:Y:S01]  /*0b20*/  @!P4 LEA R27, R39, UR6, 0x2 ;  /* 0x00000006271bcc11 */ /* 0x002fe2000f8e10ff */
[C---:B------:R-:W-:Y:S01]  /*0b30*/  @!P5 IMAD R31, R63.reuse, 0x4, R38 ;  /* 0x000000043f1fd824 */ /* 0x040fe200078e0226 */
[C---:B------:R-:W-:Y:S02]  /*0b40*/  @!P5 LEA R29, R63.reuse, R0, 0x2 ;  /* 0x000000003f1dd211 */ /* 0x040fe400078e10ff */
[----:B------:R-:W-:Y:S01]  /*0b50*/  LEA R41, R63, R40, 0x2 ;  /* 0x000000283f297211 */ /* 0x000fe200078e10ff */
[----:B------:R-:W-:Y:S02]  /*0b60*/  ULEA.HI UR8, UR8, UR8, URZ, 0x1 ;  /* 0x0000000808087291 */ /* 0x000fe4000f8f08ff */
[----:B------:R-:W-:-:S02]  /*0b70*/  UIADD3 UR4, UPT, UPT, UR4, 0x1, URZ ;  /* 0x0000000104047890 */ /* 0x000fc4000fffe0ff */
[----:B------:R-:W-:Y:S01]  /*0b80*/  USHF.R.S32.HI UR8, URZ, 0x1, UR8 ;  /* 0x00000001ff087899 */ /* 0x000fe20008011408 */
[----:B------:R-:W-:Y:S03]  /*0b90*/  BSSY.RECONVERGENT B0, `(.L_x_1) ;  /* 0x000004d000007945 */ /* 0x000fe60003800200 */
[----:B------:R-:W-:Y:S01]  /*0ba0*/  UISETP.NE.AND UP0, UPT, UR4, UR8, UPT ;  /* 0x000000080400728c */ /* 0x000fe2000bf05270 */
[----:B----4-:R0:W-:Y:S04]  /*0bb0*/  @!P4 STS [R23+0x4], R24 ;  /* 0x000004181700c388 */ /* 0x0101e80000000800 */
[----:B-----5:R0:W-:Y:S04]  /*0bc0*/  @!P4 STS [R25+0x4], R34 ;  /* 0x000004221900c388 */ /* 0x0201e80000000800 */
[----:B---3--:R0:W-:Y:S04]  /*0bd0*/  @!P4 STS [R27+0x4], R26 ;  /* 0x0000041a1b00c388 */ /* 0x0081e80000000800 */
[----:B------:R0:W-:Y:S04]  /*0be0*/  @!P5 STS [R29+0xc], R32 ;  /* 0x00000c201d00d388 */ /* 0x0001e80000000800 */
[----:B------:R0:W-:Y:S04]  /*0bf0*/  @!P5 STS [R31+0xc], R28 ;  /* 0x00000c1c1f00d388 */ /* 0x0001e80000000800 */
[----:B------:R0:W-:Y:S01]  /*0c00*/  @!P5 STS [R41+0xc], R30 ;  /* 0x00000c1e2900d388 */ /* 0x0001e20000000800 */
[----:B------:R-:W-:-:S13]  /*0c10*/  LOP3.LUT P4, RZ, R58, R59, RZ, 0xfc, !PT ;  /* 0x0000003b3aff7212 */ /* 0x000fda000788fcff */
[----:B0-----:R-:W-:Y:S05]  /*0c20*/  @P4 BRA `(.L_x_2) ;  /* 0x00000004000c4947 */ /* 0x001fea0003800000 */
[----:B------:R-:W0:Y:S01]  /*0c30*/  LDC R23, c[0x0][0x3fc] ;  /* 0x0000ff00ff177b82 */ /* 0x000e220000000800 */
[----:B------:R-:W-:Y:S01]  /*0c40*/  ULOP3.LUT UR8, UR40, 0xfffffffc, URZ, 0x3c, !UPT ;  /* 0xfffffffc28087892 */ /* 0x000fe2000f8e3cff */
[C---:B------:R-:W-:Y:S01]  /*0c50*/  ISETP.NE.AND P4, PT, R20.reuse, RZ, PT ;  /* 0x000000ff1400720c */ /* 0x040fe20003f85270 */
[----:B------:R-:W2:Y:S01]  /*0c60*/  LDG.E R30, desc[UR14][R6.64] ;  /* 0x0000000e061e7981 */ /* 0x000ea2000c1e1900 */
[----:B------:R-:W-:Y:S02]  /*0c70*/  IADD3 R26, PT, PT, -R17, UR43, RZ ;  /* 0x0000002b111a7c10 */ /* 0x000fe4000fffe1ff */
[----:B------:R-:W-:Y:S02]  /*0c80*/  IADD3 R20, PT, PT, R20, UR43, RZ ;  /* 0x0000002b14147c10 */ /* 0x000fe4000fffe0ff */
[----:B------:R-:W1:Y:S01]  /*0c90*/  LDC.64 R24, c[0x0][0x3d0] ;  /* 0x0000f400ff187b82 */ /* 0x000e620000000a00 */
[----:B------:R-:W-:Y:S02]  /*0ca0*/  ISETP.NE.AND P5, PT, R53, RZ, PT ;  /* 0x000000ff3500720c */ /* 0x000fe40003fa5270 */
[----:B------:R-:W-:-:S02]  /*0cb0*/  LOP3.LUT R27, RZ, UR41, RZ, 0x33, !PT ;  /* 0x00000029ff1b7c12 */ /* 0x000fc4000f8e33ff */
[----:B------:R-:W-:Y:S02]  /*0cc0*/  MOV R28, UR8 ;  /* 0x00000008001c7c02 */ /* 0x000fe40008000f00 */
[----:B------:R-:W-:Y:S02]  /*0cd0*/  SEL R26, R26, RZ, P3 ;  /* 0x000000ff1a1a7207 */ /* 0x000fe40001800000 */
[----:B------:R-:W-:Y:S02]  /*0ce0*/  SEL R27, R27, RZ, P5 ;  /* 0x000000ff1b1b7207 */ /* 0x000fe40002800000 */
[----:B------:R-:W-:Y:S02]  /*0cf0*/  IADD3 R22, PT, PT, R22, UR43, RZ ;  /* 0x0000002b16167c10 */ /* 0x000fe4000fffe0ff */
[----:B------:R-:W-:Y:S02]  /*0d00*/  SEL R27, R27, RZ, P4 ;  /* 0x000000ff1b1b7207 */ /* 0x000fe40002000000 */
[----:B0-----:R-:W-:-:S02]  /*0d10*/  ISETP.NE.AND P3, PT, R20, R23, PT ;  /* 0x000000171400720c */ /* 0x001fc40003f65270 */
[----:B------:R-:W-:Y:S02]  /*0d20*/  IADD3 R20, PT, PT, -R23, UR43, RZ ;  /* 0x0000002b17147c10 */ /* 0x000fe4000fffe1ff */
[----:B------:R-:W-:Y:S02]  /*0d30*/  SEL R23, R28, RZ, P5 ;  /* 0x000000ff1c177207 */ /* 0x000fe40002800000 */
[----:B------:R-:W-:Y:S01]  /*0d40*/  SEL R20, R20, RZ, P5 ;  /* 0x000000ff14147207 */ /* 0x000fe20002800000 */
[----:B------:R-:W3:Y:S01]  /*0d50*/  LDG.E R28, desc[UR14][R2.64] ;  /* 0x0000000e021c7981 */ /* 0x000ee2000c1e1900 */
[----:B------:R-:W-:Y:S02]  /*0d60*/  SEL R23, R23, RZ, P4 ;  /* 0x000000ff17177207 */ /* 0x000fe40002000000 */
[----:B------:R-:W-:Y:S02]  /*0d70*/  ISETP.NE.AND P4, PT, R22, R17, PT ;  /* 0x000000111600720c */ /* 0x000fe40003f85270 */
[----:B------:R-:W-:-:S02]  /*0d80*/  SEL R17, R20, RZ, P3 ;  /* 0x000000ff14117207 */ /* 0x000fc40001800000 */
[----:B------:R-:W-:Y:S02]  /*0d90*/  IADD3 R22, P3, PT, R14, R23, RZ ;  /* 0x000000170e167210 */ /* 0x000fe40007f7e0ff */
[----:B------:R-:W-:Y:S01]  /*0da0*/  SEL R29, R26, RZ, P4 ;  /* 0x000000ff1a1d7207 */ /* 0x000fe20002000000 */
[----:B------:R-:W-:Y:S01]  /*0db0*/  IMAD.IADD R17, R52, 0x1, R17 ;  /* 0x0000000134117824 */ /* 0x000fe200078e0211 */
[----:B------:R-:W-:Y:S02]  /*0dc0*/  IADD3.X R23, PT, PT, R15, R27, RZ, P3, !PT ;  /* 0x0000001b0f177210 */ /* 0x000fe40001ffe4ff */
[----:B------:R-:W-:Y:S02]  /*0dd0*/  IADD3 R31, PT, PT, R16, UR45, R29 ;  /* 0x0000002d101f7c10 */ /* 0x000fe4000fffe01d */
[C---:B------:R-:W-:Y:S01]  /*0de0*/  IADD3 R29, PT, PT, R17.reuse, UR45, RZ ;  /* 0x0000002d111d7c10 */ /* 0x040fe2000fffe0ff */
[----:B-1----:R-:W-:Y:S01]  /*0df0*/  IMAD.WIDE.U32 R16, R17, 0x4, R24 ;  /* 0x0000000411107825 */ /* 0x002fe200078e0018 */
[----:B------:R-:W4:Y:S03]  /*0e00*/  LDG.E R32, desc[UR14][R22.64] ;  /* 0x0000000e16207981 */ /* 0x000f26000c1e1900 */
[----:B------:R-:W-:-:S02]  /*0e10*/  IMAD.WIDE R26, R21, 0x4, R22 ;  /* 0x00000004151a7825 */ /* 0x000fc400078e0216 */
[----:B------:R-:W5:Y:S02]  /*0e20*/  LDG.E R16, desc[UR14][R16.64] ;  /* 0x0000000e10107981 */ /* 0x000f64000c1e1900 */
[----:B------:R-:W-:Y:S02]  /*0e30*/  IMAD.WIDE.U32 R24, R29, 0x4, R24 ;  /* 0x000000041d187825 */ /* 0x000fe400078e0018 */
[----:B------:R-:W2:Y:S02]  /*0e40*/  LDG.E R29, desc[UR14][R4.64] ;  /* 0x0000000e041d7981 */ /* 0x000ea4000c1e1900 */
[----:B------:R-:W-:Y:S02]  /*0e50*/  IMAD.WIDE R20, R21, 0x4, R26 ;  /* 0x0000000415147825 */ /* 0x000fe400078e021a */
[----:B------:R-:W2:Y:S02]  /*0e60*/  LDG.E R26, desc[UR14][R26.64] ;  /* 0x0000000e1a1a7981 */ /* 0x000ea4000c1e1900 */
[----:B------:R-:W-:-:S02]  /*0e70*/  IMAD.WIDE.U32 R18, R31, 0x4, R18 ;  /* 0x000000041f127825 */ /* 0x000fc400078e0012 */
[----:B------:R-:W2:Y:S04]  /*0e80*/  LDG.E R24, desc[UR14][R24.64] ;  /* 0x0000000e18187981 */ /* 0x000ea8000c1e1900 */
[----:B------:R-:W2:Y:S04]  /*0e90*/  LDG.E R22, desc[UR14][R8.64] ;  /* 0x0000000e08167981 */ /* 0x000ea8000c1e1900 */
[----:B------:R-:W2:Y:S04]  /*0ea0*/  LDG.E R20, desc[UR14][R20.64] ;  /* 0x0000000e14147981 */ /* 0x000ea8000c1e1900 */
[----:B------:R-:W2:Y:S04]  /*0eb0*/  LDG.E R18, desc[UR14][R18.64] ;  /* 0x0000000e12127981 */ /* 0x000ea8000c1e1900 */
[----:B------:R-:W2:Y:S04]  /*0ec0*/  LDG.E R17, desc[UR14][R10.64] ;  /* 0x0000000e0a117981 */ /* 0x000ea8000c1e1900 */
[----:B------:R-:W2:Y:S01]  /*0ed0*/  LDG.E R23, desc[UR14][R12.64] ;  /* 0x0000000e0c177981 */ /* 0x000ea2000c1e1900 */
[----:B------:R-:W0:Y:S01]  /*0ee0*/  LDCU UR8, c[0x0][0x364] ;  /* 0x00006c80ff0877ac */ /* 0x000e220008000800 */
[----:B------:R-:W-:-:S02]  /*0ef0*/  ULEA UR9, UR43, UR12, 0x2 ;  /* 0x0000000c2b097291 */ /* 0x000fc4000f8e10ff */
[----:B0-----:R-:W-:-:S04]  /*0f00*/  UIADD3 UR8, UPT, UPT, UR8, 0x2, URZ ;  /* 0x0000000208087890 */ /* 0x001fc8000fffe0ff */
[----:B------:R-:W-:-:S04]  /*0f10*/  UIMAD UR8, UR49, UR8, -UR49 ;  /* 0x00000008310872a4 */ /* 0x000fc8000f8e0a31 */
[----:B------:R-:W-:Y:S02]  /*0f20*/  ULEA UR13, UR8, UR12, 0x2 ;  /* 0x0000000c080d7291 */ /* 0x000fe4000f8e10ff */
[----:B------:R-:W-:Y:S02]  /*0f30*/  ULEA UR17, UR8, UR7, 0x2 ;  /* 0x0000000708117291 */ /* 0x000fe4000f8e10ff */
[----:B------:R-:W-:Y:S02]  /*0f40*/  ULEA UR18, UR43, UR13, 0x2 ;  /* 0x0000000d2b127291 */ /* 0x000fe4000f8e10ff */
[----:B------:R-:W-:Y:S02]  /*0f50*/  ULEA UR16, UR43, UR7, 0x2 ;  /* 0x000000072b107291 */ /* 0x000fe4000f8e10ff */
[----:B------:R-:W-:Y:S02]  /*0f60*/  ULEA UR8, UR8, UR6, 0x2 ;  /* 0x0000000608087291 */ /* 0x000fe4000f8e10ff */
[----:B------:R-:W-:Y:S01]  /*0f70*/  ULEA UR19, UR43, UR17, 0x2 ;  /* 0x000000112b137291 */ /* 0x000fe2000f8e10ff */
[----:B----4-:R0:W-:Y:S04]  /*0f80*/  STS [UR12], R32 ;  /* 0x00000020ff007988 */ /* 0x0101e8000800080c */
[----:B-----5:R0:W-:Y:S01]  /*0f90*/  STS [UR9+0x4], R16 ;  /* 0x00000410ff007988 */ /* 0x0201e20008000809 */
[----:B------:R-:W-:-:S03]  /*0fa0*/  ULEA UR9, UR43, UR6, 0x2 ;  /* 0x000000062b097291 */ /* 0x000fc6000f8e10ff */
[----:B---3--:R0:W-:Y:S01]  /*0fb0*/  STS [UR13], R28 ;  /* 0x0000001cff007988 */ /* 0x0081e2000800080d */
[----:B------:R-:W-:-:S03]  /*0fc0*/  ULEA UR13, UR43, UR8, 0x2 ;  /* 0x000000082b0d7291 */ /* 0x000fc6000f8e10ff */
[----:B--2---:R0:W-:Y:S04]  /*0fd0*/  STS [UR18+0x4], R29 ;  /* 0x0000041dff007988 */ /* 0x0041e80008000812 */
[----:B------:R0:W-:Y:S04]  /*0fe0*/  STS [UR7], R26 ;  /* 0x0000001aff007988 */ /* 0x0001e80008000807 */
[----:B------:R0:W-:Y:S04]  /*0ff0*/  STS [UR16+0x4], R24 ;  /* 0x00000418ff007988 */ /* 0x0001e80008000810 */
[----:B------:R0:W-:Y:S04]  /*1000*/  STS [UR17], R30 ;  /* 0x0000001eff007988 */ /* 0x0001e80008000811 */
[----:B------:R0:W-:Y:S04]  /*1010*/  STS [UR19+0x4], R22 ;  /* 0x00000416ff007988 */ /* 0x0001e80008000813 */
[----:B------:R0:W-:Y:S04]  /*1020*/  STS [UR6], R20 ;  /* 0x00000014ff007988 */ /* 0x0001e80008000806 */
[----:B------:R0:W-:Y:S04]  /*1030*/  STS [UR9+0x4], R18 ;  /* 0x00000412ff007988 */ /* 0x0001e80008000809 */
[----:B------:R0:W-:Y:S04]  /*1040*/  STS [UR8], R17 ;  /* 0x00000011ff007988 */ /* 0x0001e80008000808 */
[----:B------:R0:W-:Y:S02]  /*1050*/  STS [UR13+0x4], R23 ;  /* 0x00000417ff007988 */ /* 0x0001e4000800080d */
.L_x_2:
[----:B------:R-:W-:Y:S05]  /*1060*/  BSYNC.RECONVERGENT B0 ;  /* 0x0000000000007941 */ /* 0x000fea0003800200 */
.L_x_1:
[----:B------:R-:W1:Y:S01]  /*1070*/  LDCU.128 UR32, c[0x0][0x380] ;  /* 0x00007000ff2077ac */ /* 0x000e620008000c00 */
[----:B0-----:R-:W-:Y:S01]  /*1080*/  HFMA2 R26, -RZ, RZ, 0, 2.384185791015625e-07 ;  /* 0x00000004ff1a7431 */ /* 0x001fe200000001ff */
[----:B------:R-:W-:Y:S01]  /*1090*/  IADD3 R67, PT, PT, R52, UR45, RZ ;  /* 0x0000002d34437c10 */ /* 0x000fe2000fffe0ff */
[----:B------:R-:W0:Y:S01]  /*10a0*/  LDCU.128 UR28, c[0x0][0x390] ;  /* 0x00007200ff1c77ac */ /* 0x000e220008000c00 */
[----:B------:R-:W2:Y:S01]  /*10b0*/  LDCU.128 UR24, c[0x0][0x3a0] ;  /* 0x00007400ff1877ac */ /* 0x000ea20008000c00 */
[----:B------:R-:W3:Y:S01]  /*10c0*/  LDCU.128 UR20, c[0x0][0x3b0] ;  /* 0x00007600ff1477ac */ /* 0x000ee20008000c00 */
[----:B------:R-:W4:Y:S01]  /*10d0*/  LDCU.128 UR16, c[0x0][0x3c0] ;  /* 0x00007800ff1077ac */ /* 0x000f220008000c00 */
[----:B-1----:R-:W-:Y:S01]  /*10e0*/  MOV R17, UR33 ;  /* 0x0000002100117c02 */ /* 0x002fe20008000f00 */
[----:B------:R-:W-:Y:S01]  /*10f0*/  IMAD.U32 R16, RZ, RZ, UR32 ;  /* 0x00000020ff107e24 */ /* 0x000fe2000f8e00ff */
[----:B------:R-:W-:Y:S01]  /*1100*/  MOV R32, 0x4 ;  /* 0x0000000400207802 */ /* 0x000fe20000000f00 */
[----:B------:R-:W-:Y:S01]  /*1110*/  IMAD.WIDE R26, R67, R26, UR34 ;  /* 0x00000022431a7e25 */ /* 0x000fe2000f8e021a */
[----:B------:R-:W-:Y:S01]  /*1120*/  BAR.SYNC.DEFER_BLOCKING 0x0 ;  /* 0x0000000000007b1d */ /* 0x000fe20000010000 */
[----:B0-----:R-:W-:-:S02]  /*1130*/  MOV R18, UR28 ;  /* 0x0000001c00127c02 */ /* 0x001fc40008000f00 */
[----:B------:R-:W-:Y:S01]  /*1140*/  MOV R19, UR29 ;  /* 0x0000001d00137c02 */ /* 0x000fe20008000f00 */
[C---:B------:R-:W-:Y:S01]  /*1150*/  IMAD.WIDE R24, R67.reuse, 0x4, R16 ;  /* 0x0000000443187825 */ /* 0x040fe200078e0210 */
[----:B--2---:R-:W-:Y:S01]  /*1160*/  MOV R20, UR24 ;  /* 0x0000001800147c02 */ /* 0x004fe20008000f00 */
[----:B------:R-:W0:Y:S02]  /*1170*/  LDCU.64 UR8, c[0x0][0x3d8] ;  /* 0x00007b00ff0877ac */ /* 0x000e240008000a00 */
[----:B------:R-:W-:-:S04]  /*1180*/  IMAD.WIDE R28, R67, 0x4, R18 ;  /* 0x00000004431c7825 */ /* 0x000fc800078e0212 */
[----:B------:R-:W-:Y:S01]  /*1190*/  HFMA2 R48, -RZ, RZ, 0, 2.384185791015625e-07 ;  /* 0x00000004ff307431 */ /* 0x000fe200000001ff */
[----:B------:R-:W1:Y:S01]  /*11a0*/  LDCU.128 UR36, c[0x0][0x3e0] ;  /* 0x00007c00ff2477ac */ /* 0x000e620008000c00 */
[----:B------:R-:W-:Y:S01]  /*11b0*/  IMAD.U32 R21, RZ, RZ, UR25 ;  /* 0x00000019ff157e24 */ /* 0x000fe2000f8e00ff */
[----:B---3--:R-:W-:Y:S01]  /*11c0*/  MOV R22, UR20 ;  /* 0x0000001400167c02 */ /* 0x008fe20008000f00 */
[----:B------:R-:W-:Y:S01]  /*11d0*/  IMAD.WIDE R30, R67, 0x4, R20 ;  /* 0x00000004431e7825 */ /* 0x000fe200078e0214 */
[----:B------:R-:W2:Y:S04]  /*11e0*/  LDG.E R47, desc[UR14][R26.64] ;  /* 0x0000000e1a2f7981 */ /* 0x000ea8000c1e1900 */
[----:B------:R4:W3:Y:S01]  /*11f0*/  LDG.E R46, desc[UR14][R24.64] ;  /* 0x0000000e182e7981 */ /* 0x0008e2000c1e1900 */
[----:B------:R-:W-:-:S03]  /*1200*/  MOV R23, UR21 ;  /* 0x0000001500177c02 */ /* 0x000fc60008000f00 */
[----:B------:R5:W3:Y:S01]  /*1210*/  LDG.E R45, desc[UR14][R28.64] ;  /* 0x0000000e1c2d7981 */ /* 0x000ae2000c1e1900 */
[----:B------:R-:W-:-:S03]  /*1220*/  IMAD.WIDE R32, R67, R32, UR26 ;  /* 0x0000001a43207e25 */ /* 0x000fc6000f8e0220 */
[----:B------:R-:W3:Y:S01]  /*1230*/  LDG.E R44, desc[UR14][R30.64] ;  /* 0x0000000e1e2c7981 */ /* 0x000ee2000c1e1900 */
[C---:B------:R-:W-:Y:S01]  /*1240*/  IMAD.WIDE R36, R67.reuse, 0x4, R22 ;  /* 0x0000000443247825 */ /* 0x040fe200078e0216 */
[----:B----4-:R-:W-:Y:S02]  /*1250*/  MOV R25, UR17 ;  /* 0x0000001100197c02 */ /* 0x010fe40008000f00 */
[----:B------:R-:W4:Y:S01]  /*1260*/  LDG.E R43, desc[UR14][R32.64] ;  /* 0x0000000e202b7981 */ /* 0x000f22000c1e1900 */
[----:B------:R-:W-:Y:S02]  /*1270*/  IMAD.U32 R24, RZ, RZ, UR16 ;  /* 0x00000010ff187e24 */ /* 0x000fe4000f8e00ff */
[C---:B------:R-:W-:Y:S01]  /*1280*/  IMAD.WIDE R48, R67.reuse, R48, UR22 ;  /* 0x0000001643307e25 */ /* 0x040fe2000f8e0230 */
[----:B------:R1:W4:Y:S01]  /*1290*/  LDG.E R42, desc[UR14][R36.64] ;  /* 0x0000000e242a7981 */ /* 0x000322000c1e1900 */
[----:B-----5:R-:W-:Y:S02]  /*12a0*/  MOV R28, 0x4 ;  /* 0x00000004001c7802 */ /* 0x020fe40000000f00 */
[C---:B------:R-:W-:Y:S01]  /*12b0*/  IMAD.WIDE R34, R67.reuse, 0x4, R24 ;  /* 0x0000000443227825 */ /* 0x040fe200078e0218 */
[----:B0-----:R-:W-:Y:S01]  /*12c0*/  MOV R26, UR8 ;  /* 0x00000008001a7c02 */ /* 0x001fe20008000f00 */
[----:B------:R0:W5:Y:S01]  /*12d0*/  LDG.E R48, desc[UR14][R48.64] ;  /* 0x0000000e30307981 */ /* 0x000162000c1e1900 */
[----:B------:R-:W-:Y:S01]  /*12e0*/  MOV R27, UR9 ;  /* 0x00000009001b7c02 */ /* 0x000fe20008000f00 */
[----:B------:R-:W-:-:S04]  /*12f0*/  IMAD.WIDE R28, R67, R28, UR18 ;  /* 0x00000012431c7e25 */ /* 0x000fc8000f8e021c */
[----:B------:R-:W-:Y:S01]  /*1300*/  IMAD R62, R59, UR43, R58 ;  /* 0x0000002b3b3e7c24 */ /* 0x000fe2000f8e023a */
[----:B------:R-:W5:Y:S01]  /*1310*/  LDG.E R34, desc[UR14][R34.64] ;  /* 0x0000000e22227981 */ /* 0x000f62000c1e1900 */
[----:B-1----:R-:W-:Y:S02]  /*1320*/  HFMA2 R36, -RZ, RZ, 0, 2.384185791015625e-07 ;  /* 0x00000004ff247431 */ /* 0x002fe400000001ff */
[----:B------:R-:W-:Y:S01]  /*1330*/  IMAD.MOV.U32 R32, RZ, RZ, 0x4 ;  /* 0x00000004ff207424 */ /* 0x000fe200078e00ff */
[----:B------:R-:W-:Y:S01]  /*1340*/  LEA R73, R39, UR6, 0x2 ;  /* 0x0000000627497c11 */ /* 0x000fe2000f8e10ff */
[----:B------:R-:W-:Y:S01]  /*1350*/  IMAD.WIDE R30, R67, 0x4, R26 ;  /* 0x00000004431e7825 */ /* 0x000fe200078e021a */
[----:B------:R-:W5:Y:S01]  /*1360*/  LDG.E R28, desc[UR14][R28.64] ;  /* 0x0000000e1c1c7981 */ /* 0x000f62000c1e1900 */
[----:B------:R-:W-:Y:S01]  /*1370*/  LEA R75, R63, R38, 0x2 ;  /* 0x000000263f4b7211 */ /* 0x000fe200078e10ff */
[----:B------:R-:W1:Y:S01]  /*1380*/  LDCU UR8, c[0x0][0x400] ;  /* 0x00008000ff0877ac */ /* 0x000e620008000800 */
[C---:B------:R-:W-:Y:S01]  /*1390*/  IMAD.WIDE R32, R67.reuse, R32, UR30 ;  /* 0x0000001e43207e25 */ /* 0x040fe2000f8e0220 */
[----:B0-----:R-:W0:Y:S04]  /*13a0*/  LDS R49, [R0+0x4] ;  /* 0x0000040000317984 */ /* 0x001e280000000800 */
[----:B------:R-:W5:Y:S01]  /*13b0*/  LDG.E R30, desc[UR14][R30.64] ;  /* 0x0000000e1e1e7981 */ /* 0x000f62000c1e1900 */
[----:B------:R-:W-:-:S03]  /*13c0*/  IMAD.WIDE R36, R67, R36, UR38 ;  /* 0x0000002643247e25 */ /* 0x000fc6000f8e0224 */
[----:B------:R-:W5:Y:S04]  /*13d0*/  LDG.E R32, desc[UR14][R32.64] ;  /* 0x0000000e20207981 */ /* 0x000f68000c1e1900 */
[----:B------:R1:W5:Y:S01]  /*13e0*/  LDG.E R36, desc[UR14][R36.64] ;  /* 0x0000000e24247981 */ /* 0x000362000c1e1900 */
[----:B------:R-:W-:Y:S01]  /*13f0*/  LEA R50, R62, UR5, 0x2 ;  /* 0x000000053e327c11 */ /* 0x000fe2000f8e10ff */
[----:B------:R-:W-:Y:S01]  /*1400*/  UMOV UR13, 0x2 ;  /* 0x00000002000d7882 */ /* 0x000fe20000000000 */
[----:B------:R-:W-:Y:S02]  /*1410*/  LEA R70, R63, R0, 0x2 ;  /* 0x000000003f467211 */ /* 0x000fe400078e10ff */
[C---:B------:R-:W-:Y:S02]  /*1420*/  LEA R74, R39.reuse, UR7, 0x2 ;  /* 0x00000007274a7c11 */ /* 0x040fe4000f8e10ff */
[----:B-1----:R-:W-:Y:S01]  /*1430*/  LEA R37, R39, UR12, 0x2 ;  /* 0x0000000c27257c11 */ /* 0x002fe2000f8e10ff */
[----:B0-----:R-:W-:Y:S04]  /*1440*/  STS [R50], R49 ;  /* 0x0000003132007388 */ /* 0x001fe80000000800 */
[----:B------:R-:W-:Y:S04]  /*1450*/  LDS R72, [R41+0xc] ;  /* 0x00000c0029487984 */ /* 0x000fe80000000800 */
[----:B------:R-:W0:Y:S04]  /*1460*/  LDS R73, [R73+0x4] ;  /* 0x0000040049497984 */ /* 0x000e280000000800 */
[----:B------:R-:W-:Y:S04]  /*1470*/  LDS R76, [R75+0xc] ;  /* 0x00000c004b4c7984 */ /* 0x000fe80000000800 */
[----:B------:R-:W1:Y:S04]  /*1480*/  LDS R70, [R70+0xc] ;  /* 0x00000c0046467984 */ /* 0x000e680000000800 */
[----:B------:R-:W-:Y:S04]  /*1490*/  LDS R65, [R75+0x10] ;  /* 0x000010004b417984 */ /* 0x000fe80000000800 */
[----:B------:R-:W1:Y:S04]  /*14a0*/  LDS R68, [R74+0x8] ;  /* 0x000008004a447984 */ /* 0x000e680000000800 */
[----:B------:R-:W-:Y:S04]  /*14b0*/  LDS R51, [R40+0x4] ;  /* 0x0000040028337984 */ /* 0x000fe80000000800 */
[----:B------:R-:W1:Y:S04]  /*14c0*/  LDS R37, [R37+0x4] ;  /* 0x0000040025257984 */ /* 0x000e680000000800 */
[----:B------:R-:W1:Y:S04]  /*14d0*/  LDS R35, [R74] ;  /* 0x000000004a237984 */ /* 0x000e680000000800 */
[----:B------:R-:W-:Y:S04]  /*14e0*/  LDS R64, [R38+0x8] ;  /* 0x0000080026407984 */ /* 0x000fe80000000800 */
[----:B------:R-:W-:Y:S04]  /*14f0*/  LDS R31, [R40+0x8] ;  /* 0x00000800281f7984 */ /* 0x000fe80000000800 */
[----:B------:R-:W1:Y:S01]  /*1500*/  LDS R50, [R0+0x8] ;  /* 0x0000080000327984 */ /* 0x000e620000000800 */
[----:B0-----:R-:W-:-:S03]  /*1510*/  FADD R73, R72, -R73 ;  /* 0x8000004948497221 */ /* 0x001fc60000000000 */
[----:B------:R-:W0:Y:S04]  /*1520*/  LDS R29, [R75+0x8] ;  /* 0x000008004b1d7984 */ /* 0x000e280000000800 */
[----:B------:R-:W0:Y:S01]  /*1530*/  LDS R33, [R40] ;  /* 0x0000000028217984 */ /* 0x000e220000000800 */
[----:B-1----:R-:W-:-:S03]  /*1540*/  FADD R70, R73, -R70 ;  /* 0x8000004649467221 */ /* 0x002fc60000000000 */
[----:B------:R-:W1:Y:S04]  /*1550*/  LDS R41, [R0] ;  /* 0x0000000000297984 */ /* 0x000e680000000800 */
[----:B------:R0:W5:Y:S01]  /*1560*/  LDS R71, [R74+0x4] ;  /* 0x000004004a477984 */ /* 0x0001620000000800 */
[----:B------:R-:W-:-:S03]  /*1570*/  FADD R68, R65, -R68 ;  /* 0x8000004441447221 */ /* 0x000fc60000000000 */
[----:B------:R-:W5:Y:S04]  /*1580*/  LDS R69, [R38] ;  /* 0x0000000026457984 */ /* 0x000f680000000800 */
[----:B------:R-:W5:Y:S01]  /*1590*/  LDS R39, [R38+0x4] ;  /* 0x0000040026277984 */ /* 0x000f620000000800 */
[----:B------:R-:W-:Y:S01]  /*15a0*/  FADD R37, R70, R37 ;  /* 0x0000002546257221 */ /* 0x000fe20000000000 */
[----:B0-----:R-:W-:Y:S01]  /*15b0*/  LEA R74, R62, UR11, 0x2 ;  /* 0x0000000b3e4a7c11 */ /* 0x001fe2000f8e10ff */
[----:B------:R-:W-:Y:S01]  /*15c0*/  FADD R68, R68, -R35 ;  /* 0x8000002344447221 */ /* 0x000fe20000000000 */
[----:B------:R-:W-:-:S03]  /*15d0*/  FADD R50, R31, -R50 ;  /* 0x800000321f327221 */ /* 0x000fc60000000000 */
[----:B------:R-:W-:Y:S01]  /*15e0*/  FADD R29, R68, R29 ;  /* 0x0000001d441d7221 */ /* 0x000fe20000000000 */
[----:B------:R-:W-:-:S04]  /*15f0*/  FADD R50, R50, -R33 ;  /* 0x8000002132327221 */ /* 0x000fc80000000000 */
[----:B-1----:R-:W-:Y:S01]  /*1600*/  FADD R41, R50, R41 ;  /* 0x0000002932297221 */ /* 0x002fe20000000000 */
[----:B--2---:R-:W-:-:S04]  /*1610*/  FMUL R47, R47, R76 ;  /* 0x0000004c2f2f7220 */ /* 0x004fc80000400000 */
[----:B---3--:R-:W-:-:S04]  /*1620*/  FFMA R46, R46, R51, R47 ;  /* 0x000000332e2e7223 */ /* 0x008fc8000000002f */
[----:B------:R-:W-:-:S04]  /*1630*/  FFMA R45, R45, R64, R46 ;  /* 0x000000402d2d7223 */ /* 0x000fc8000000002e */
[----:B------:R-:W-:-:S04]  /*1640*/  FFMA R44, R44, R37, R45 ;  /* 0x000000252c2c7223 */ /* 0x000fc8000000002d */
[----:B----4-:R-:W-:-:S04]  /*1650*/  FFMA R29, R43, R29, R44 ;  /* 0x0000001d2b1d7223 */ /* 0x010fc8000000002c */
[----:B------:R-:W-:Y:S01]  /*1660*/  FFMA R42, R42, R41, R29 ;  /* 0x000000292a2a7223 */ /* 0x000fe2000000001d */
[----:B------:R-:W-:-:S03]  /*1670*/  IMAD.U32 R29, RZ, RZ, UR37 ;  /* 0x00000025ff1d7e24 */ /* 0x000fc6000f8e00ff */
[----:B-----5:R-:W-:-:S04]  /*1680*/  FFMA R49, R49, R48, R42 ;  /* 0x0000003031317223 */ /* 0x020fc8000000002a */
[----:B------:R-:W-:-:S04]  /*1690*/  FFMA R49, R34, R71, R49 ;  /* 0x0000004722317223 */ /* 0x000fc80000000031 */
[----:B------:R-:W-:Y:S01]  /*16a0*/  FFMA R49, R28, R69, R49 ;  /* 0x000000451c317223 */ /* 0x000fe20000000031 */
[----:B------:R-:W-:Y:S01]  /*16b0*/  MOV R28, UR36 ;  /* 0x00000024001c7c02 */ /* 0x000fe20008000f00 */
[----:B------:R-:W0:Y:S04]  /*16c0*/  LDCU UR36, c[0x0][0x3f4] ;  /* 0x00007e80ff2477ac */ /* 0x000e280008000800 */
[----:B------:R-:W-:-:S04]  /*16d0*/  IMAD.WIDE R28, R67, 0x4, R28 ;  /* 0x00000004431c7825 */ /* 0x000fc800078e021c */
[----:B------:R-:W-:-:S04]  /*16e0*/  FADD R30, R49, R30 ;  /* 0x0000001e311e7221 */ /* 0x000fc80000000000 */
[----:B------:R-:W-:-:S04]  /*16f0*/  FFMA R31, R30, R32, -R39 ;  /* 0x000000201e1f7223 */ /* 0x000fc80000000827 */
[----:B------:R-:W-:-:S04]  /*1700*/  FMUL R0, R31, R36 ;  /* 0x000000241f007220 */ /* 0x000fc80000400000 */
[C---:B------:R-:W-:Y:S01]  /*1710*/  @!P0 FFMA R39, R0.reuse, UR8, R39 ;  /* 0x0000000800278c23 */ /* 0x040fe20008000027 */
[----:B0-----:R-:W-:Y:S01]  /*1720*/  UISETP.GE.AND UP1, UPT, UR36, 0x4, UPT ;  /* 0x000000042400788c */ /* 0x001fe2000bf26270 */
[----:B------:R-:W-:-:S03]  /*1730*/  FFMA R0, R0, R0, RZ ;  /* 0x0000000000007223 */ /* 0x000fc600000000ff */
[----:B------:R0:W-:Y:S04]  /*1740*/  STG.E desc[UR14][R28.64], R39 ;  /* 0x000000271c007986 */ /* 0x0001e8000c10190e */
[----:B------:R0:W-:Y:S01]  /*1750*/  STS [R74], R39 ;  /* 0x000000274a007388 */ /* 0x0001e20000000800 */
[----:B------:R-:W-:Y:S06]  /*1760*/  BAR.SYNC.DEFER_BLOCKING 0x0 ;  /* 0x0000000000007b1d */ /* 0x000fec0000010000 */
[----:B------:R-:W-:Y:S05]  /*1770*/  BRA.U !UP1, `(.L_x_3) ;  /* 0x0000001109987547 */ /* 0x000fea000b800000 */
[----:B------:R-:W1:Y:S01]  /*1780*/  LDC.64 R16, c[0x0][0x3f8] ;  /* 0x0000fe00ff107b82 */ /* 0x000e620000000a00 */
[----:B------:R-:W-:Y:S01]  /*1790*/  IADD3 R67, PT, PT, R67, UR45, RZ ;  /* 0x0000002d43437c10 */ /* 0x000fe2000fffe0ff */
[----:B------:R-:W2:Y:S01]  /*17a0*/  LDCU UR51, c[0x0][0x400] ;  /* 0x00008000ff3377ac */ /* 0x000ea20008000800 */
[----:B------:R-:W-:Y:S02]  /*17b0*/  MOV R68, R56 ;  /* 0x0000003800447202 */ /* 0x000fe40000000f00 */
[----:B------:R-:W-:Y:S01]  /*17c0*/  MOV R69, R54 ;  /* 0x0000003600457202 */ /* 0x000fe20000000f00 */
[----:B------:R-:W3:Y:S01]  /*17d0*/  LDCU.64 UR8, c[0x0][0x3e8] ;  /* 0x00007d00ff0877ac */ /* 0x000ee20008000a00 */
[----:B------:R-:W-:Y:S01]  /*17e0*/  MOV R70, R55 ;  /* 0x0000003700467202 */ /* 0x000fe20000000f00 */
[----:B------:R-:W4:Y:S01]  /*17f0*/  LDCU.128 UR16, c[0x0][0x3c0] ;  /* 0x00007800ff1077ac */ /* 0x000f220008000c00 */
[----:B------:R-:W0:Y:S01]  /*1800*/  LDCU.128 UR20, c[0x0][0x3b0] ;  /* 0x00007600ff1477ac */ /* 0x000e220008000c00 */
[----:B------:R-:W0:Y:S01]  /*1810*/  LDCU.128 UR24, c[0x0][0x3a0] ;  /* 0x00007400ff1877ac */ /* 0x000e220008000c00 */
[----:B------:R-:W0:Y:S01]  /*1820*/  LDCU.128 UR28, c[0x0][0x390] ;  /* 0x00007200ff1c77ac */ /* 0x000e220008000c00 */
[----:B-1----:R-:W-:Y:S01]  /*1830*/  IMAD R16, R16, 0x3, R53 ;  /* 0x0000000310107824 */ /* 0x002fe200078e0235 */
[----:B------:R-:W1:Y:S03]  /*1840*/  LDCU.128 UR32, c[0x0][0x380] ;  /* 0x00007000ff2077ac */ /* 0x000e660008000c00 */
[----:B------:R-:W-:Y:S01]  /*1850*/  IMAD R16, R16, R17, R58 ;  /* 0x0000001110107224 */ /* 0x000fe200078e023a */
[----:B------:R-:W-:-:S03]  /*1860*/  USHF.L.U32 UR50, UR45, 0x1, URZ ;  /* 0x000000012d327899 */ /* 0x000fc600080006ff */
[----:B------:R-:W-:Y:S01]  /*1870*/  IMAD R71, R57, UR42, R16 ;  /* 0x0000002a39477c24 */ /* 0x000fe2000f8e0210 */
[----:B------:R-:W-:Y:S01]  /*1880*/  UIADD3 UR36, UPT, UPT, -UR36, URZ, URZ ;  /* 0x000000ff24247290 */ /* 0x000fe2000fffe1ff */
[----:B------:R-:W-:Y:S01]  /*1890*/  UMOV UR37, 0x3 ;  /* 0x0000000300257882 */ /* 0x000fe20000000000 */
[----:B------:R-:W-:Y:S01]  /*18a0*/  UMOV UR42, UR10 ;  /* 0x0000000a002a7c82 */ /* 0x000fe20008000000 */
[----:B0-234-:R-:W-:-:S09]  /*18b0*/  UMOV UR47, UR6 ;  /* 0x00000006002f7c82 */ /* 0x01dfd20008000000 */
.L_x_8:
[----:B------:R-:W-:Y:S01]  /*18c0*/  ISETP.NE.AND P3, PT, R58, UR48, PT ;  /* 0x000000303a007c0c */ /* 0x000fe2000bf65270 */
[----:B------:R-:W-:Y:S01]  /*18d0*/  UIADD3 UR6, UPT, UPT, UR43, -0x2, URZ ;  /* 0xfffffffe2b067890 */ /* 0x000fe2000fffe0ff */
[----:B0-----:R-:W0:Y:S01]  /*18e0*/  @!P2 LDC.64 R24, c[0x0][0x3d0] ;  /* 0x0000f400ff18ab82 */ /* 0x001e220000000a00 */
[----:B------:R-:W-:-:S04]  /*18f0*/  ISETP.NE.AND P4, PT, R59, RZ, PT ;  /* 0x000000ff3b00720c */ /* 0x000fc80003f85270 */
[----:B-1----:R-:W-:-:S05]  /*1900*/  IMAD R28, R57, UR6, R58 ;  /* 0x00000006391c7c24 */ /* 0x002fca000f8e023a */
[----:B------:R-:W-:Y:S01]  /*1910*/  @!P2 ISETP.NE.AND P5, PT, R28, RZ, PT ;  /* 0x000000ff1c00a20c */ /* 0x000fe20003fa5270 */
[----:B------:R-:W2:Y:S03]  /*1920*/  @!P3 LDC R23, c[0x0][0x3fc] ;  /* 0x0000ff00ff17bb82 */ /* 0x000ea60000000800 */
[----:B------:R-:W-:-:S05]  /*1930*/  @!P2 SEL R18, RZ, 0xffffffff, P5 ;  /* 0xffffffffff12a807 */ /* 0x000fca0002800000 */
[----:B------:R-:W3:Y:S01]  /*1940*/  @!P4 LDC R26, c[0x0][0x3fc] ;  /* 0x0000ff00ff1acb82 */ /* 0x000ee20000000800 */
[----:B------:R-:W-:-:S03]  /*1950*/  @!P2 IMAD.WIDE R18, R18, 0x4, RZ ;  /* 0x000000041212a825 */ /* 0x000fc600078e02ff */
[----:B------:R-:W-:-:S04]  /*1960*/  @!P2 LOP3.LUT R21, R18, 0xfffffffc, RZ, 0x3c, !PT ;  /* 0xfffffffc1215a812 */ /* 0x000fc800078e3cff */
[----:B------:R-:W4:Y:S01]  /*1970*/  @!P3 LDC.64 R16, c[0x0][0x3d0] ;  /* 0x0000f400ff10bb82 */ /* 0x000f220000000a00 */
[----:B------:R-:W-:Y:S02]  /*1980*/  @!P2 LOP3.LUT R22, RZ, R19, RZ, 0x33, !PT ;  /* 0x00000013ff16a212 */ /* 0x000fe400078e33ff */
[----:B0-----:R-:W-:-:S04]  /*1990*/  @!P2 IADD3 R20, P5, PT, R21, R24, RZ ;  /* 0x000000181514a210 */ /* 0x001fc80007fbe0ff */
[----:B------:R-:W-:Y:S01]  /*19a0*/  @!P2 IADD3.X R21, PT, PT, R22, R25, RZ, P5, !PT ;  /* 0x000000191615a210 */ /* 0x000fe20002ffe4ff */
[----:B------:R-:W0:Y:S01]  /*19b0*/  @!P4 LDC.64 R18, c[0x0][0x3d0] ;  /* 0x0000f400ff12cb82 */ /* 0x000e220000000a00 */
[----:B--2---:R-:W-:Y:S02]  /*19c0*/  @!P3 VIADD R23, R23, 0xffffffff ;  /* 0xffffffff1717b836 */ /* 0x004fe40000000000 */
[----:B------:R-:W-:-:S03]  /*19d0*/  @!P2 IMAD.WIDE R20, R71, 0x4, R20 ;  /* 0x000000044714a825 */ /* 0x000fc600078e0214 */
[----:B------:R-:W-:-:S04]  /*19e0*/  @!P3 ISETP.NE.AND P5, PT, R28, R23, PT ;  /* 0x000000171c00b20c */ /* 0x000fc80003fa5270 */
[----:B------:R-:W-:Y:S01]  /*19f0*/  @!P3 SEL R23, RZ, 0x4, !P5 ;  /* 0x00000004ff17b807 */ /* 0x000fe20006800000 */
[----:B------:R2:W5:Y:S01]  /*1a00*/  @!P2 LDG.E R20, desc[UR14][R20.64] ;  /* 0x0000000e1414a981 */ /* 0x000562000c1e1900 */
[----:B------:R-:W-:-:S04]  /*1a10*/  @!P4 ISETP.NE.AND P5, PT, R53, RZ, PT ;  /* 0x000000ff3500c20c */ /* 0x000fc80003fa5270 */
[----:B---3--:R-:W-:Y:S02]  /*1a20*/  @!P4 SEL R24, R26, RZ, P5 ;  /* 0x000000ff1a18c207 */ /* 0x008fe40002800000 */
[----:B----4-:R-:W-:-:S03]  /*1a30*/  @!P3 IADD3 R22, P5, PT, R23, R16, RZ ;  /* 0x000000101716b210 */ /* 0x010fc60007fbe0ff */
[----:B------:R-:W-:Y:S01]  /*1a40*/  @!P4 IMAD.WIDE R24, R24, 0x4, RZ ;  /* 0x000000041818c825 */ /* 0x000fe200078e02ff */
[----:B------:R-:W-:Y:S02]  /*1a50*/  @!P3 IADD3.X R23, PT, PT, RZ, R17, RZ, P5, !PT ;  /* 0x00000011ff17b210 */ /* 0x000fe40002ffe4ff */
[----:B0-----:R-:W-:Y:S01]  /*1a60*/  @!P4 IADD3 R24, P5, PT, -R24, R18, RZ ;  /* 0x000000121818c210 */ /* 0x001fe20007fbe1ff */
[----:B------:R-:W-:-:S03]  /*1a70*/  @!P3 IMAD.WIDE R22, R71, 0x4, R22 ;  /* 0x000000044716b825 */ /* 0x000fc600078e0216 */
[----:B------:R-:W-:Y:S02]  /*1a80*/  @!P4 IADD3.X R25, PT, PT, ~R25, R19, RZ, P5, !PT ;  /* 0x000000131919c210 */ /* 0x000fe40002ffe5ff */
[----:B------:R-:W-:Y:S01]  /*1a90*/  ISETP.NE.AND P5, PT, R59, UR46, PT ;  /* 0x0000002e3b007c0c */ /* 0x000fe2000bfa5270 */
[----:B------:R-:W3:Y:S01]  /*1aa0*/  @!P3 LDG.E R23, desc[UR14][R22.64] ;  /* 0x0000000e1617b981 */ /* 0x000ee2000c1e1900 */
[----:B------:R-:W-:-:S06]  /*1ab0*/  @!P4 IMAD.WIDE R24, R71, 0x4, R24 ;  /* 0x000000044718c825 */ /* 0x000fcc00078e0218 */
[----:B------:R-:W4:Y:S05]  /*1ac0*/  @!P4 LDG.E R24, desc[UR14][R24.64] ;  /* 0x0000000e1818c981 */ /* 0x000f2a000c1e1900 */
[----:B------:R-:W0:Y:S02]  /*1ad0*/  @!P5 LDC.64 R16, c[0x0][0x3f8] ;  /* 0x0000fe00ff10db82 */ /* 0x000e240000000a00 */
[----:B0-----:R-:W-:-:S04]  /*1ae0*/  @!P5 IADD3 R16, PT, PT, R16, -0x1, RZ ;  /* 0xffffffff1010d810 */ /* 0x001fc80007ffe0ff */
[----:B------:R-:W-:-:S04]  /*1af0*/  @!P5 ISETP.NE.AND P6, PT, R53, R16, PT ;  /* 0x000000103500d20c */ /* 0x000fc80003fc5270 */
[----:B------:R-:W-:Y:S02]  /*1b00*/  @!P5 SEL R27, R17, RZ, P6 ;  /* 0x000000ff111bd207 */ /* 0x000fe40003000000 */
[----:B------:R-:W0:Y:S03]  /*1b10*/  LDC.64 R16, c[0x0][0x3d0] ;  /* 0x0000f400ff107b82 */ /* 0x000e260000000a00 */
[----:B0-----:R-:W-:-:S04]  /*1b20*/  @!P5 IMAD.WIDE R26, R27, 0x4, R16 ;  /* 0x000000041b1ad825 */ /* 0x001fc800078e0210 */
[----:B------:R-:W-:-:S04]  /*1b30*/  IMAD.WIDE R18, R71, 0x4, R16 ;  /* 0x0000000447127825 */ /* 0x000fc800078e0210 */
[----:B------:R-:W-:Y:S01]  /*1b40*/  @!P5 IMAD.WIDE R26, R71, 0x4, R26 ;  /* 0x00000004471ad825 */ /* 0x000fe200078e021a */
[----:B------:R-:W5:Y:S05]  /*1b50*/  LDG.E R29, desc[UR14][R18.64] ;  /* 0x0000000e121d7981 */ /* 0x000f6a000c1e1900 */
[----:B------:R-:W4:Y:S01]  /*1b60*/  @!P5 LDG.E R26, desc[UR14][R26.64] ;  /* 0x0000000e1a1ad981 */ /* 0x000f22000c1e1900 */
[----:B------:R-:W-:Y:S01]  /*1b70*/  LEA R50, R60, UR12, 0x2 ;  /* 0x0000000c3c327c11 */ /* 0x000fe2000f8e10ff */
[----:B------:R-:W-:Y:S01]  /*1b80*/  UMOV UR6, UR12 ;  /* 0x0000000c00067c82 */ /* 0x000fe20008000000 */
[----:B------:R-:W-:Y:S02]  /*1b90*/  @!P4 IADD3 R28, PT, PT, R58, -UR43, R61 ;  /* 0x8000002b3a1ccc10 */ /* 0x000fe4000fffe03d */
[----:B------:R-:W-:Y:S01]  /*1ba0*/  @!P2 LEA R33, R61, UR6, 0x2 ;  /* 0x000000063d21ac11 */ /* 0x000fe2000f8e10ff */
[----:B--2---:R-:W-:Y:S01]  /*1bb0*/  @!P5 IMAD R21, R63, 0x4, R50 ;  /* 0x000000043f15d824 */ /* 0x004fe200078e0232 */
[----:B------:R-:W-:Y:S01]  /*1bc0*/  @!P4 LEA R31, R28, UR6, 0x2 ;  /* 0x000000061c1fcc11 */ /* 0x000fe2000f8e10ff */
[----:B------:R-:W-:Y:S01]  /*1bd0*/  HFMA2 R28, -RZ, RZ, 0, 2.384185791015625e-07 ;  /* 0x00000004ff1c7431 */ /* 0x000fe200000001ff */
[----:B------:R-:W-:Y:S01]  /*1be0*/  UMOV UR10, UR5 ;  /* 0x00000005000a7c82 */ /* 0x000fe20008000000 */
[----:B------:R-:W-:Y:S01]  /*1bf0*/  UMOV UR12, UR7 ;  /* 0x00000007000c7c82 */ /* 0x000fe20008000000 */
[----:B------:R-:W-:Y:S01]  /*1c00*/  UMOV UR5, UR11 ;  /* 0x0000000b00057c82 */ /* 0x000fe20008000000 */
[----:B------:R-:W-:Y:S01]  /*1c10*/  UMOV UR13, UR37 ;  /* 0x00000025000d7c82 */ /* 0x000fe20008000000 */
[----:B------:R-:W-:Y:S01]  /*1c20*/  UMOV UR7, UR47 ;  /* 0x0000002f00077c82 */ /* 0x000fe20008000000 */
[----:B------:R-:W-:Y:S01]  /*1c30*/  UMOV UR11, UR42 ;  /* 0x0000002a000b7c82 */ /* 0x000fe20008000000 */
[----:B------:R-:W-:Y:S01]  /*1c40*/  BSSY.RECONVERGENT B0, `(.L_x_4) ;  /* 0x0000021000007945 */ /* 0x000fe20003800200 */
[----:B-----5:R1:W-:Y:S04]  /*1c50*/  STS [R50+0x4], R29 ;  /* 0x0000041d32007388 */ /* 0x0203e80000000800 */
[----:B------:R0:W-:Y:S04]  /*1c60*/  @!P2 STS [R33], R20 ;  /* 0x000000142100a388 */ /* 0x0001e80000000800 */
[----:B---3--:R0:W-:Y:S04]  /*1c70*/  @!P3 STS [R50+0x8], R23 ;  /* 0x000008173200b388 */ /* 0x0081e80000000800 */
[----:B----4-:R0:W-:Y:S04]  /*1c80*/  @!P4 STS [R31+-0x4], R24 ;  /* 0xfffffc181f00c388 */ /* 0x0101e80000000800 */
[----:B------:R0:W-:Y:S01]  /*1c90*/  @!P5 STS [R21+0xc], R26 ;  /* 0x00000c1a1500d388 */ /* 0x0001e20000000800 */
[----:B------:R-:W-:Y:S01]  /*1ca0*/  LOP3.LUT P3, RZ, R58, R59, RZ, 0xfc, !PT ;  /* 0x0000003b3aff7212 */ /* 0x000fe2000786fcff */
[----:B-1----:R-:W-:-:S12]  /*1cb0*/  IMAD.WIDE R28, R67, R28, UR34 ;  /* 0x00000022431c7e25 */ /* 0x002fd8000f8e021c */
[----:B0-----:R-:W-:Y:S05]  /*1cc0*/  @P3 BRA `(.L_x_5) ;  /* 0x0000000000603947 */ /* 0x001fea0003800000 */
[----:B------:R-:W-:Y:S01]  /*1cd0*/  ULOP3.LUT UR37, UR40, 0xfffffffc, URZ, 0x3c, !UPT ;  /* 0xfffffffc28257892 */ /* 0x000fe2000f8e3cff */
[----:B------:R-:W-:-:S04]  /*1ce0*/  LOP3.LUT R21, RZ, UR41, RZ, 0x33, !PT ;  /* 0x00000029ff157c12 */ /* 0x000fc8000f8e33ff */
[----:B------:R-:W-:Y:S02]  /*1cf0*/  SEL R21, R21, RZ, !P1 ;  /* 0x000000ff15157207 */ /* 0x000fe40004800000 */
[----:B------:R-:W-:-:S04]  /*1d00*/  MOV R23, UR37 ;  /* 0x0000002500177c02 */ /* 0x000fc80008000f00 */
[----:B------:R-:W-:-:S04]  /*1d10*/  SEL R23, R23, RZ, !P1 ;  /* 0x000000ff17177207 */ /* 0x000fc80004800000 */
[----:B------:R-:W-:-:S04]  /*1d20*/  IADD3 R22, P3, PT, R18, R23, RZ ;  /* 0x0000001712167210 */ /* 0x000fc80007f7e0ff */
[----:B------:R-:W-:Y:S01]  /*1d30*/  IADD3.X R23, PT, PT, R19, R21, RZ, P3, !PT ;  /* 0x0000001513177210 */ /* 0x000fe20001ffe4ff */
[----:B------:R-:W-:-:S04]  /*1d40*/  IMAD.WIDE.U32 R18, R68, 0x4, R16 ;  /* 0x0000000444127825 */ /* 0x000fc800078e0010 */
[--C-:B------:R-:W-:Y:S01]  /*1d50*/  IMAD.WIDE.U32 R20, R69, 0x4, R16.reuse ;  /* 0x0000000445147825 */ /* 0x100fe200078e0010 */
[----:B------:R-:W2:Y:S03]  /*1d60*/  LDG.E R22, desc[UR14][R22.64] ;  /* 0x0000000e16167981 */ /* 0x000ea6000c1e1900 */
[----:B------:R-:W-:Y:S01]  /*1d70*/  IMAD.WIDE.U32 R16, R70, 0x4, R16 ;  /* 0x0000000446107825 */ /* 0x000fe200078e0010 */
[----:B------:R-:W3:Y:S04]  /*1d80*/  LDG.E R18, desc[UR14][R18.64] ;  /* 0x0000000e12127981 */ /* 0x000ee8000c1e1900 */
[----:B------:R-:W4:Y:S04]  /*1d90*/  LDG.E R20, desc[UR14][R20.64] ;  /* 0x0000000e14147981 */ /* 0x000f28000c1e1900 */
[----:B------:R-:W5:Y:S01]  /*1da0*/  LDG.E R16, desc[UR14][R16.64] ;  /* 0x0000000e10107981 */ /* 0x000f62000c1e1900 */
[----:B------:R-:W0:Y:S01]  /*1db0*/  LDCU UR37, c[0x0][0x364] ;  /* 0x00006c80ff2577ac */ /* 0x000e220008000800 */
[----:B------:R-:W-:-:S02]  /*1dc0*/  ULEA UR39, UR43, UR6, 0x2 ;  /* 0x000000062b277291 */ /* 0x000fc4000f8e10ff */
[----:B0-----:R-:W-:-:S04]  /*1dd0*/  UIADD3 UR37, UPT, UPT, UR37, 0x2, URZ ;  /* 0x0000000225257890 */ /* 0x001fc8000fffe0ff */
[----:B------:R-:W-:-:S04]  /*1de0*/  UIMAD UR37, UR49, UR37, -UR49 ;  /* 0x00000025312572a4 */ /* 0x000fc8000f8e0a31 */
[----:B------:R-:W-:-:S04]  /*1df0*/  ULEA UR37, UR37, UR6, 0x2 ;  /* 0x0000000625257291 */ /* 0x000fc8000f8e10ff */
[----:B------:R-:W-:Y:S01]  /*1e00*/  ULEA UR38, UR43, UR37, 0x2 ;  /* 0x000000252b267291 */ /* 0x000fe2000f8e10ff */
[----:B--2---:R0:W-:Y:S04]  /*1e10*/  STS [UR6], R22 ;  /* 0x00000016ff007988 */ /* 0x0041e80008000806 */
[----:B---3--:R0:W-:Y:S04]  /*1e20*/  STS [UR39+0x8], R18 ;  /* 0x00000812ff007988 */ /* 0x0081e80008000827 */
[----:B----4-:R0:W-:Y:S04]  /*1e30*/  STS [UR37], R20 ;  /* 0x00000014ff007988 */ /* 0x0101e80008000825 */
[----:B-----5:R0:W-:Y:S02]  /*1e40*/  STS [UR38+0x8], R16 ;  /* 0x00000810ff007988 */ /* 0x0201e40008000826 */
.L_x_5:
[----:B------:R-:W-:Y:S05]  /*1e50*/  BSYNC.RECONVERGENT B0 ;  /* 0x0000000000007941 */ /* 0x000fea0003800200 */
.L_x_4:
[----:B------:R-:W-:Y:S01]  /*1e60*/  BAR.SYNC.DEFER_BLOCKING 0x0 ;  /* 0x0000000000007b1d */ /* 0x000fe20000010000 */
[----:B------:R-:W-:-:S05]  /*1e70*/  ISETP.NE.AND P3, PT, R66, RZ, PT ;  /* 0x000000ff4200720c */ /* 0x000fca0003f65270 */
[----:B------:R-:W2:Y:S01]  /*1e80*/  LDG.E R24, desc[UR14][R28.64] ;  /* 0x0000000e1c187981 */ /* 0x000ea2000c1e1900 */
[----:B0-----:R-:W-:Y:S01]  /*1e90*/  MOV R16, UR32 ;  /* 0x0000002000107c02 */ /* 0x001fe20008000f00 */
[----:B------:R-:W-:Y:S01]  /*1ea0*/  IMAD.U32 R17, RZ, RZ, UR33 ;  /* 0x00000021ff117e24 */ /* 0x000fe2000f8e00ff */
[----:B------:R-:W-:Y:S02]  /*1eb0*/  MOV R18, UR28 ;  /* 0x0000001c00127c02 */ /* 0x000fe40008000f00 */
[----:B------:R-:W-:Y:S01]  /*1ec0*/  MOV R19, UR29 ;  /* 0x0000001d00137c02 */ /* 0x000fe20008000f00 */
[C---:B------:R-:W-:Y:S01]  /*1ed0*/  IMAD.WIDE R30, R67.reuse, 0x4, R16 ;  /* 0x00000004431e7825 */ /* 0x040fe200078e0210 */
[----:B------:R-:W-:Y:S02]  /*1ee0*/  MOV R20, UR24 ;  /* 0x0000001800147c02 */ /* 0x000fe40008000f00 */
[----:B------:R-:W-:Y:S01]  /*1ef0*/  MOV R21, UR25 ;  /* 0x0000001900157c02 */ /* 0x000fe20008000f00 */
[C---:B------:R-:W-:Y:S01]  /*1f00*/  IMAD.WIDE R32, R67.reuse, 0x4, R18 ;  /* 0x0000000443207825 */ /* 0x040fe200078e0212 */
[----:B------:R-:W3:Y:S04]  /*1f10*/  LDG.E R73, desc[UR14][R30.64] ;  /* 0x0000000e1e497981 */ /* 0x000ee8000c1e1900 */
[----:B------:R-:W4:Y:S01]  /*1f20*/  LDG.E R27, desc[UR14][R32.64] ;  /* 0x0000000e201b7981 */ /* 0x000f22000c1e1900 */
[----:B------:R-:W-:-:S04]  /*1f30*/  IMAD.WIDE R34, R67, 0x4, R20 ;  /* 0x0000000443227825 */ /* 0x000fc800078e0214 */
[----:B------:R-:W-:Y:S02]  /*1f40*/  HFMA2 R36, -RZ, RZ, 0, 2.384185791015625e-07 ;  /* 0x00000004ff247431 */ /* 0x000fe400000001ff */
[----:B------:R-:W-:Y:S01]  /*1f50*/  IMAD.IADD R60, R61, 0x1, R58 ;  /* 0x000000013d3c7824 */ /* 0x000fe200078e023a */
[----:B------:R-:W5:Y:S04]  /*1f60*/  LDG.E R26, desc[UR14][R34.64] ;  /* 0x0000000e221a7981 */ /* 0x000f68000c1e1900 */
[----:B------:R-:W-:Y:S02]  /*1f70*/  IADD3 R51, PT, PT, R60, UR49, RZ ;  /* 0x000000313c337c10 */ /* 0x000fe4000fffe0ff */
[----:B------:R-:W-:Y:S01]  /*1f80*/  MOV R22, UR20 ;  /* 0x0000001400167c02 */ /* 0x000fe20008000f00 */
[----:B------:R-:W-:Y:S01]  /*1f90*/  IMAD.WIDE R36, R67, R36, UR26 ;  /* 0x0000001a43247e25 */ /* 0x000fe2000f8e0224 */
[----:B------:R-:W-:-:S02]  /*1fa0*/  LEA R72, R51, UR7, 0x2 ;  /* 0x0000000733487c11 */ /* 0x000fc4000f8e10ff */
[----:B------:R-:W-:Y:S01]  /*1fb0*/  MOV R23, UR21 ;  /* 0x0000001500177c02 */ /* 0x000fe20008000f00 */
[----:B------:R-:W-:Y:S01]  /*1fc0*/  IMAD.MOV.U32 R40, RZ, RZ, 0x4 ;  /* 0x00000004ff287424 */ /* 0x000fe200078e00ff */
[----:B------:R-:W5:Y:S04]  /*1fd0*/  LDG.E R65, desc[UR14][R36.64] ;  /* 0x0000000e24417981 */ /* 0x000f68000c1e1900 */
[----:B------:R-:W2:Y:S01]  /*1fe0*/  LDS R25, [R72+0x4] ;  /* 0x0000040048197984 */ /* 0x000ea20000000800 */
[C---:B------:R-:W-:Y:S01]  /*1ff0*/  IMAD.WIDE R38, R67.reuse, 0x4, R22 ;  /* 0x0000000443267825 */ /* 0x040fe200078e0216 */
[----:B------:R-:W-:Y:S01]  /*2000*/  MOV R44, 0x4 ;  /* 0x00000004002c7802 */ /* 0x000fe20000000f00 */
[----:B------:R-:W-:Y:S01]  /*2010*/  USHF.L.U32 UR37, UR43, 0x2, URZ ;  /* 0x000000022b257899 */ /* 0x000fe200080006ff */
[----:B------:R-:W3:Y:S01]  /*2020*/  LDS R62, [R50+0x4] ;  /* 0x00000400323e7984 */ /* 0x000ee20000000800 */
[----:B------:R-:W-:-:S03]  /*2030*/  IMAD.WIDE R40, R67, R40, UR22 ;  /* 0x0000001643287e25 */ /* 0x000fc6000f8e0228 */
[----:B------:R-:W5:Y:S01]  /*2040*/  LDG.E R46, desc[UR14][R38.64] ;  /* 0x0000000e262e7981 */ /* 0x000f62000c1e1900 */
[----:B------:R-:W-:-:S03]  /*2050*/  IMAD.WIDE R44, R67, R44, UR18 ;  /* 0x00000012432c7e25 */ /* 0x000fc6000f8e022c */
[----:B------:R-:W5:Y:S01]  /*2060*/  LDG.E R47, desc[UR14][R40.64] ;  /* 0x0000000e282f7981 */ /* 0x000f62000c1e1900 */
[----:B------:R-:W-:-:S03]  /*2070*/  ULOP3.LUT UR37, UR37, 0xfffffffc, URZ, 0x3c, !UPT ;  /* 0xfffffffc25257892 */ /* 0x000fc6000f8e3cff */
[----:B------:R-:W5:Y:S06]  /*2080*/  LDG.E R49, desc[UR14][R44.64] ;  /* 0x0000000e2c317981 */ /* 0x000f6c000c1e1900 */
[----:B------:R-:W4:Y:S01]  /*2090*/  LDS R74, [R72+UR37+0x4] ;  /* 0x00000425484a7984 */ /* 0x000f220008000800 */
[----:B------:R-:W-:Y:S01]  /*20a0*/  IMAD R76, R63, 0x4, R50 ;  /* 0x000000043f4c7824 */ /* 0x000fe200078e0232 */
[----:B------:R-:W-:Y:S01]  /*20b0*/  LEA R51, R51, UR12, 0x2 ;  /* 0x0000000c33337c11 */ /* 0x000fe2000f8e10ff */
[----:B------:R-:W-:Y:S01]  /*20c0*/  ULOP3.LUT UR38, URZ, UR43, URZ, 0x33, !UPT ;  /* 0x0000002bff267292 */ /* 0x000fe2000f8e33ff */
[----:B--2---:R-:W-:Y:S01]  /*20d0*/  FMUL R64, R24, R25 ;  /* 0x0000001918407220 */ /* 0x004fe20000400000 */
[----:B------:R-:W-:-:S02]  /*20e0*/  MOV R24, UR16 ;  /* 0x0000001000187c02 */ /* 0x000fc40008000f00 */
[----:B------:R-:W-:-:S03]  /*20f0*/  MOV R25, UR17 ;  /* 0x0000001100197c02 */ /* 0x000fc60008000f00 */
[----:B------:R-:W-:-:S05]  /*2100*/  IMAD.WIDE R42, R67, 0x4, R24 ;  /* 0x00000004432a7825 */ /* 0x000fca00078e0218 */
[----:B------:R-:W2:Y:S01]  /*2110*/  LDG.E R48, desc[UR14][R42.64] ;  /* 0x0000000e2a307981 */ /* 0x000ea2000c1e1900 */
[----:B---3--:R-:W-:Y:S01]  /*2120*/  FFMA R64, R73, R62, R64 ;  /* 0x0000003e49407223 */ /* 0x008fe20000000040 */
[----:B------:R-:W-:-:S04]  /*2130*/  IADD3 R73, PT, PT, R60, -UR43, RZ ;  /* 0x8000002b3c497c10 */ /* 0x000fc8000fffe0ff */
[----:B------:R-:W-:Y:S01]  /*2140*/  LEA R73, R73, 0xfffffff8, 0x2 ;  /* 0xfffffff849497811 */ /* 0x000fe200078e10ff */
[----:B----4-:R-:W-:Y:S02]  /*2150*/  FFMA R27, R27, R74, R64 ;  /* 0x0000004a1b1b7223 */ /* 0x010fe40000000040 */
[----:B------:R-:W-:Y:S04]  /*2160*/  LDS R64, [R76+0xc] ;  /* 0x00000c004c407984 */ /* 0x000fe80000000800 */
[----:B------:R-:W0:Y:S04]  /*2170*/  LDS R75, [R73+UR6+0x4] ;  /* 0x00000406494b7984 */ /* 0x000e280008000800 */
[----:B------:R-:W-:Y:S01]  /*2180*/  LDS R77, [R73+UR12+0x4] ;  /* 0x0000040c494d7984 */ /* 0x000fe20008000800 */
[----:B------:R-:W-:-:S03]  /*2190*/  IADD3 R74, PT, PT, R60, UR38, RZ ;  /* 0x000000263c4a7c10 */ /* 0x000fc6000fffe0ff */
[----:B------:R-:W-:Y:S04]  /*21a0*/  LDS R73, [R72] ;  /* 0x0000000048497984 */ /* 0x000fe80000000800 */
[----:B------:R-:W-:Y:S01]  /*21b0*/  LDS R76, [R51+UR37] ;  /* 0x00000025334c7984 */ /* 0x000fe20008000800 */
[----:B0-----:R-:W-:-:S03]  /*21c0*/  FADD R64, R64, -R75 ;  /* 0x8000004b40407221 */ /* 0x001fc60000000000 */
[----:B------:R-:W0:Y:S01]  /*21d0*/  LDS R75, [R51+0x4] ;  /* 0x00000400334b7984 */ /* 0x000e220000000800 */
[----:B------:R-:W-:Y:S01]  /*21e0*/  LEA R74, R74, UR7, 0x2 ;  /* 0x000000074a4a7c11 */ /* 0x000fe2000f8e10ff */
[----:B0-----:R-:W-:-:S04]  /*21f0*/  FADD R64, R64, -R75 ;  /* 0x8000004b40407221 */ /* 0x001fc80000000000 */
[----:B------:R-:W-:Y:S02]  /*2200*/  FADD R64, R64, R77 ;  /* 0x0000004d40407221 */ /* 0x000fe40000000000 */
[----:B------:R-:W-:Y:S02]  /*2210*/  LDS R77, [R74] ;  /* 0x000000004a4d7984 */ /* 0x000fe40000000800 */
[----:B-----5:R-:W-:Y:S02]  /*2220*/  FFMA R64, R26, R64, R27 ;  /* 0x000000401a407223 */ /* 0x020fe4000000001b */
[----:B------:R-:W-:Y:S04]  /*2230*/  LDS R26, [R72+0x8] ;  /* 0x00000800481a7984 */ /* 0x000fe80000000800 */
[----:B------:R-:W0:Y:S02]  /*2240*/  LDS R27, [R74+0x4] ;  /* 0x000004004a1b7984 */ /* 0x000e240000000800 */
[----:B0-----:R-:W-:-:S02]  /*2250*/  FADD R26, R26, -R27 ;  /* 0x8000001b1a1a7221 */ /* 0x001fc40000000000 */
[----:B------:R-:W0:Y:S02]  /*2260*/  LDS R27, [R74+-0x4] ;  /* 0xfffffc004a1b7984 */ /* 0x000e240000000800 */
[----:B0-----:R-:W-:Y:S02]  /*2270*/  FADD R26, R26, -R27 ;  /* 0x8000001b1a1a7221 */ /* 0x001fe40000000000 */
[----:B------:R-:W-:Y:S02]  /*2280*/  LDS R27, [R51+UR37+0x4] ;  /* 0x00000425331b7984 */ /* 0x000fe40008000800 */
[----:B------:R-:W-:Y:S02]  /*2290*/  FADD R75, R26, R73 ;  /* 0x000000491a4b7221 */ /* 0x000fe40000000000 */
[----:B------:R-:W0:Y:S04]  /*22a0*/  LDS R26, [R50+0x8] ;  /* 0x00000800321a7984 */ /* 0x000e280000000800 */
[----:B------:R-:W1:Y:S01]  /*22b0*/  LDS R73, [R50] ;  /* 0x0000000032497984 */ /* 0x000e620000000800 */
[----:B------:R-:W-:-:S03]  /*22c0*/  FFMA R65, R65, R75, R64 ;  /* 0x0000004b41417223 */ /* 0x000fc60000000040 */
[----:B------:R-:W3:Y:S04]  /*22d0*/  LDS R64, [R51+UR37+-0x4] ;  /* 0xfffffc2533407984 */ /* 0x000ee80008000800 */
[----:B------:R-:W4:Y:S01]  /*22e0*/  LDS R75, [R72+UR37+-0x4] ;  /* 0xfffffc25484b7984 */ /* 0x000f220008000800 */
[----:B0-----:R-:W-:-:S04]  /*22f0*/  FADD R26, R26, -R27 ;  /* 0x8000001b1a1a7221 */ /* 0x001fc80000000000 */
[----:B-1----:R-:W-:Y:S02]  /*2300*/  FADD R73, R26, -R73 ;  /* 0x800000491a497221 */ /* 0x002fe40000000000 */
[----:B------:R-:W0:Y:S02]  /*2310*/  LDC.64 R26, c[0x0][0x3d8] ;  /* 0x0000f600ff1a7b82 */ /* 0x000e240000000a00 */
[----:B---3--:R-:W-:Y:S01]  /*2320*/  FADD R64, R73, R64 ;  /* 0x0000004049407221 */ /* 0x008fe20000000000 */
[----:B------:R-:W-:Y:S01]  /*2330*/  MOV R50, 0x4 ;  /* 0x0000000400327802 */ /* 0x000fe20000000f00 */
[----:B------:R-:W-:Y:S01]  /*2340*/  UMOV UR38, UR8 ;  /* 0x0000000800267c82 */ /* 0x000fe20008000000 */
[----:B------:R-:W-:Y:S01]  /*2350*/  UMOV UR39, UR9 ;  /* 0x0000000900277c82 */ /* 0x000fe20008000000 */
[----:B------:R-:W-:Y:S01]  /*2360*/  FFMA R46, R46, R64, R65 ;  /* 0x000000402e2e7223 */ /* 0x000fe20000000041 */
[----:B------:R-:W-:Y:S01]  /*2370*/  HFMA2 R64, -RZ, RZ, 0, 2.384185791015625e-07 ;  /* 0x00000004ff407431 */ /* 0x000fe200000001ff */
[----:B------:R-:W1:Y:S02]  /*2380*/  @P0 LDS R73, [R72+UR37] ;  /* 0x0000002548490984 */ /* 0x000e640008000800 */
[----:B------:R-:W-:Y:S01]  /*2390*/  FFMA R47, R47, R76, R46 ;  /* 0x0000004c2f2f7223 */ /* 0x000fe2000000002e */
[----:B------:R-:W-:-:S05]  /*23a0*/  IMAD.WIDE R50, R67, R50, UR38 ;  /* 0x0000002643327e25 */ /* 0x000fca000f8e0232 */
[----:B------:R-:W3:Y:S01]  /*23b0*/  LDG.E R74, desc[UR14][R50.64] ;  /* 0x0000000e324a7981 */ /* 0x000ee2000c1e1900 */
[----:B--2---:R-:W-:Y:S01]  /*23c0*/  FFMA R48, R48, R77, R47 ;  /* 0x0000004d30307223 */ /* 0x004fe2000000002f */
[----:B0-----:R-:W-:-:S04]  /*23d0*/  IMAD.WIDE R46, R67, 0x4, R26 ;  /* 0x00000004432e7825 */ /* 0x001fc800078e021a */
[----:B----4-:R-:W-:Y:S01]  /*23e0*/  FFMA R75, R49, R75, R48 ;  /* 0x0000004b314b7223 */ /* 0x010fe20000000030 */
[----:B------:R-:W-:Y:S02]  /*23f0*/  IMAD.WIDE R48, R67, R64, UR30 ;  /* 0x0000001e43307e25 */ /* 0x000fe4000f8e0240 */
[----:B------:R-:W2:Y:S04]  /*2400*/  LDG.E R64, desc[UR14][R46.64] ;  /* 0x0000000e2e407981 */ /* 0x000ea8000c1e1900 */
[----:B------:R-:W4:Y:S01]  /*2410*/  LDG.E R65, desc[UR14][R48.64] ;  /* 0x0000000e30417981 */ /* 0x000f22000c1e1900 */
[----:B------:R-:W-:Y:S01]  /*2420*/  BSSY.RECONVERGENT B0, `(.L_x_6) ;  /* 0x000004e000007945 */ /* 0x000fe20003800200 */
[----:B--2---:R-:W-:-:S04]  /*2430*/  FADD R75, R75, R64 ;  /* 0x000000404b4b7221 */ /* 0x004fc80000000000 */
[----:B----4-:R-:W-:Y:S02]  /*2440*/  FFMA R75, R75, R65, -R62 ;  /* 0x000000414b4b7223 */ /* 0x010fe4000000083e */
[----:B------:R-:W0:Y:S02]  /*2450*/  LDC.64 R64, c[0x0][0x3e0] ;  /* 0x0000f800ff407b82 */ /* 0x000e240000000a00 */
[----:B---3--:R-:W-:-:S06]  /*2460*/  FMUL R75, R75, R74 ;  /* 0x0000004a4b4b7220 */ /* 0x008fcc0000400000 */
[----:B------:R-:W2:Y:S01]  /*2470*/  @!P0 LDC R74, c[0x0][0x400] ;  /* 0x00010000ff4a8b82 */ /* 0x000ea20000000800 */
[----:B------:R-:W-:Y:S01]  /*2480*/  FFMA R0, R75, R75, R0 ;  /* 0x0000004b4b007223 */ /* 0x000fe20000000000 */
[----:B0-----:R-:W-:-:S04]  /*2490*/  IMAD.WIDE R64, R67, 0x4, R64 ;  /* 0x0000000443407825 */ /* 0x001fc800078e0240 */
[----:B--2---:R-:W-:Y:S01]  /*24a0*/  @!P0 FFMA R73, R75, R74, R62 ;  /* 0x0000004a4b498223 */ /* 0x004fe2000000003e */
[----:B------:R-:W-:-:S05]  /*24b0*/  IMAD R62, R59, UR43, R58 ;  /* 0x0000002b3b3e7c24 */ /* 0x000fca000f8e023a */
[----:B------:R-:W-:Y:S01]  /*24c0*/  LEA R74, R62, UR11, 0x2 ;  /* 0x0000000b3e4a7c11 */ /* 0x000fe2000f8e10ff */
[----:B-1----:R0:W-:Y:S04]  /*24d0*/  STG.E desc[UR14][R64.64], R73 ;  /* 0x0000004940007986 */ /* 0x0021e8000c10190e */
[----:B------:R0:W-:Y:S01]  /*24e0*/  STS [R74], R73 ;  /* 0x000000494a007388 */ /* 0x0001e20000000800 */
[----:B------:R-:W-:Y:S06]  /*24f0*/  BAR.SYNC.DEFER_BLOCKING 0x0 ;  /* 0x0000000000007b1d */ /* 0x000fec0000010000 */
[----:B------:R-:W-:Y:S05]  /*2500*/  @!P3 BRA `(.L_x_7) ;  /* 0x0000000000fcb947 */ /* 0x000fea0003800000 */
[----:B------:R-:W2:Y:S04]  /*2510*/  LDG.E R28, desc[UR14][R28.64] ;  /* 0x0000000e1c1c7981 */ /* 0x000ea8000c1e1900 */
[----:B------:R1:W3:Y:S04]  /*2520*/  LDG.E R30, desc[UR14][R30.64] ;  /* 0x0000000e1e1e7981 */ /* 0x0002e8000c1e1900 */
[----:B------:R-:W4:Y:S04]  /*2530*/  LDG.E R32, desc[UR14][R32.64] ;  /* 0x0000000e20207981 */ /* 0x000f28000c1e1900 */
[----:B------:R5:W4:Y:S04]  /*2540*/  LDG.E R34, desc[UR14][R34.64] ;  /* 0x0000000e22227981 */ /* 0x000b28000c1e1900 */
[----:B------:R0:W4:Y:S04]  /*2550*/  LDG.E R36, desc[UR14][R36.64] ;  /* 0x0000000e24247981 */ /* 0x000128000c1e1900 */
[----:B------:R-:W4:Y:S04]  /*2560*/  LDG.E R38, desc[UR14][R38.64] ;  /* 0x0000000e26267981 */ /* 0x000f28000c1e1900 */
[----:B------:R0:W4:Y:S04]  /*2570*/  LDG.E R40, desc[UR14][R40.64] ;  /* 0x0000000e28287981 */ /* 0x000128000c1e1900 */
[----:B------:R-:W4:Y:S04]  /*2580*/  LDG.E R42, desc[UR14][R42.64] ;  /* 0x0000000e2a2a7981 */ /* 0x000f28000c1e1900 */
[----:B------:R-:W4:Y:S04]  /*2590*/  LDG.E R44, desc[UR14][R44.64] ;  /* 0x0000000e2c2c7981 */ /* 0x000f28000c1e1900 */
[----:B------:R-:W4:Y:S04]  /*25a0*/  LDG.E R46, desc[UR14][R46.64] ;  /* 0x0000000e2e2e7981 */ /* 0x000f28000c1e1900 */
[----:B------:R0:W4:Y:S04]  /*25b0*/  LDG.E R48, desc[UR14][R48.64] ;  /* 0x0000000e30307981 */ /* 0x000128000c1e1900 */
[----:B------:R0:W4:Y:S01]  /*25c0*/  LDG.E R50, desc[UR14][R50.64] ;  /* 0x0000000e32327981 */ /* 0x000122000c1e1900 */
[C---:B-1----:R-:W-:Y:S01]  /*25d0*/  IADD3 R31, PT, PT, R62.reuse, UR43, RZ ;  /* 0x0000002b3e1f7c10 */ /* 0x042fe2000fffe0ff */
[----:B-----5:R-:W-:Y:S01]  /*25e0*/  VIADD R35, R62, -UR43 ;  /* 0x8000002b3e237c36 */ /* 0x020fe20008000000 */
[----:B------:R-:W-:Y:S01]  /*25f0*/  LEA R33, R63, R74, 0x2 ;  /* 0x0000004a3f217211 */ /* 0x000fe200078e10ff */
[----:B0-----:R-:W-:Y:S01]  /*2600*/  LDS R37, [R74] ;  /* 0x000000004a257984 */ /* 0x001fe20000000800 */
[----:B------:R-:W-:-:S02]  /*2610*/  LEA R29, R31, UR5, 0x2 ;  /* 0x000000051f1d7c11 */ /* 0x000fc4000f8e10ff */
[----:B------:R-:W-:Y:S02]  /*2620*/  LEA R72, R35, UR11, 0x2 ;  /* 0x0000000b23487c11 */ /* 0x000fe4000f8e10ff */
[----:B------:R-:W-:Y:S01]  /*2630*/  LDS R33, [R33] ;  /* 0x0000000021217984 */ /* 0x000fe20000000800 */
[----:B------:R-:W-:Y:S02]  /*2640*/  LEA R41, R31, UR10, 0x2 ;  /* 0x0000000a1f297c11 */ /* 0x000fe4000f8e10ff */
[C---:B------:R-:W-:Y:S01]  /*2650*/  LEA R49, R35.reuse, UR5, 0x2 ;  /* 0x0000000523317c11 */ /* 0x040fe2000f8e10ff */
[----:B------:R-:W-:Y:S01]  /*2660*/  LDS R29, [R29] ;  /* 0x000000001d1d7984 */ /* 0x000fe20000000800 */
[----:B------:R-:W-:Y:S02]  /*2670*/  LEA R76, R35, UR10, 0x2 ;  /* 0x0000000a234c7c11 */ /* 0x000fe4000f8e10ff */
[----:B------:R-:W-:Y:S01]  /*2680*/  LEA R31, R62, UR5, 0x2 ;  /* 0x000000053e1f7c11 */ /* 0x000fe2000f8e10ff */
[----:B------:R-:W0:Y:S01]  /*2690*/  LDS R72, [R72] ;  /* 0x0000000048487984 */ /* 0x000e220000000800 */
[----:B------:R-:W-:-:S03]  /*26a0*/  LEA R51, R63, R76, 0x2 ;  /* 0x0000004c3f337211 */ /* 0x000fc600078e10ff */
[----:B------:R-:W1:Y:S04]  /*26b0*/  LDS R35, [R41] ;  /* 0x0000000029237984 */ /* 0x000e680000000800 */
[----:B------:R-:W-:Y:S04]  /*26c0*/  LDS R47, [R31+0x4] ;  /* 0x000004001f2f7984 */ /* 0x000fe80000000800 */
[----:B------:R-:W5:Y:S04]  /*26d0*/  LDS R76, [R76] ;  /* 0x000000004c4c7984 */ /* 0x000f680000000800 */
[----:B------:R-:W-:Y:S04]  /*26e0*/  LDS R64, [R51+0x4] ;  /* 0x0000040033407984 */ /* 0x000fe80000000800 */
[----:B------:R-:W-:Y:S04]  /*26f0*/  LDS R43, [R51+-0x4] ;  /* 0xfffffc00332b7984 */ /* 0x000fe80000000800 */
[----:B------:R-:W-:Y:S01]  /*2700*/  LDS R41, [R51] ;  /* 0x0000000033297984 */ /* 0x000fe20000000800 */
[----:B0-----:R-:W-:-:S03]  /*2710*/  FADD R72, R33, -R72 ;  /* 0x8000004821487221 */ /* 0x001fc60000000000 */
[----:B------:R-:W-:Y:S01]  /*2720*/  LDS R33, [R31] ;  /* 0x000000001f217984 */ /* 0x000fe20000000800 */
[----:B-1----:R-:W-:-:S04]  /*2730*/  FADD R35, R72, -R35 ;  /* 0x8000002348237221 */ /* 0x002fc80000000000 */
[----:B-----5:R-:W-:Y:S01]  /*2740*/  FADD R35, R35, R76 ;  /* 0x0000004c23237221 */ /* 0x020fe20000000000 */
[----:B--2---:R-:W-:Y:S02]  /*2750*/  FMUL R39, R28, R29 ;  /* 0x0000001d1c277220 */ /* 0x004fe40000400000 */
[----:B------:R-:W0:Y:S02]  /*2760*/  LDS R28, [R49] ;  /* 0x00000000311c7984 */ /* 0x000e240000000800 */
[----:B---3--:R-:W-:Y:S02]  /*2770*/  FFMA R45, R30, R37, R39 ;  /* 0x000000251e2d7223 */ /* 0x008fe40000000027 */
[----:B------:R-:W1:Y:S02]  /*2780*/  LDS R37, [R74+0x4] ;  /* 0x000004004a257984 */ /* 0x000e640000000800 */
[----:B----4-:R-:W-:Y:S02]  /*2790*/  FFMA R45, R32, R47, R45 ;  /* 0x0000002f202d7223 */ /* 0x010fe4000000002d */
[----:B------:R-:W2:Y:S02]  /*27a0*/  LDS R30, [R74+-0x4] ;  /* 0xfffffc004a1e7984 */ /* 0x000ea40000000800 */
[----:B------:R-:W-:-:S02]  /*27b0*/  FFMA R35, R34, R35, R45 ;  /* 0x0000002322237223 */ /* 0x000fc4000000002d */
[----:B------:R3:W4:Y:S02]  /*27c0*/  LDS R39, [R31+-0x4] ;  /* 0xfffffc001f277984 */ /* 0x0007240000000800 */
[----:B---3--:R-:W-:Y:S01]  /*27d0*/  MOV R31, UR50 ;  /* 0x00000032001f7c02 */ /* 0x008fe20008000f00 */
[----:B0-----:R-:W-:-:S04]  /*27e0*/  FADD R49, R29, -R28 ;  /* 0x8000001c1d317221 */ /* 0x001fc80000000000 */
[----:B------:R-:W-:Y:S01]  /*27f0*/  FADD R32, -R28, R49 ;  /* 0x000000311c207221 */ /* 0x000fe20000000100 */
[----:B-1----:R-:W-:-:S03]  /*2800*/  FADD R37, R37, -R64 ;  /* 0x8000004025257221 */ /* 0x002fc60000000000 */
[----:B------:R-:W-:Y:S01]  /*2810*/  FADD R32, R29, R32 ;  /* 0x000000201d207221 */ /* 0x000fe20000000000 */
[----:B--2---:R-:W-:-:S03]  /*2820*/  FADD R30, R37, -R30 ;  /* 0x8000001e251e7221 */ /* 0x004fc60000000000 */
[----:B------:R-:W-:Y:S01]  /*2830*/  FFMA R35, R36, R32, R35 ;  /* 0x0000002024237223 */ /* 0x000fe20000000023 */
[----:B------:R-:W-:-:S04]  /*2840*/  FADD R30, R30, R43 ;  /* 0x0000002b1e1e7221 */ /* 0x000fc80000000000 */
[----:B------:R-:W-:-:S04]  /*2850*/  FFMA R35, R38, R30, R35 ;  /* 0x0000001e26237223 */ /* 0x000fc80000000023 */
[----:B------:R-:W-:-:S04]  /*2860*/  FFMA R35, R40, R41, R35 ;  /* 0x0000002928237223 */ /* 0x000fc80000000023 */
[----:B------:R-:W-:-:S04]  /*2870*/  FFMA R35, R28, R42, R35 ;  /* 0x0000002a1c237223 */ /* 0x000fc80000000023 */
[----:B----4-:R-:W-:-:S04]  /*2880*/  FFMA R35, R44, R39, R35 ;  /* 0x000000272c237223 */ /* 0x010fc80000000023 */
[----:B------:R-:W-:-:S04]  /*2890*/  FADD R46, R35, R46 ;  /* 0x0000002e232e7221 */ /* 0x000fc80000000000 */
[----:B------:R-:W-:-:S04]  /*28a0*/  FFMA R29, R46, R48, -R33 ;  /* 0x000000302e1d7223 */ /* 0x000fc80000000821 */
[----:B------:R-:W-:Y:S01]  /*28b0*/  FMUL R50, R29, R50 ;  /* 0x000000321d327220 */ /* 0x000fe20000400000 */
[----:B------:R-:W-:-:S04]  /*28c0*/  IMAD.WIDE R28, R31, 0x4, R14 ;  /* 0x000000041f1c7825 */ /* 0x000fc800078e020e */
[C---:B------:R-:W-:Y:S01]  /*28d0*/  FFMA R33, R50.reuse, UR51, R33 ;  /* 0x0000003332217c23 */ /* 0x040fe20008000021 */
[----:B------:R-:W-:-:S04]  /*28e0*/  FFMA R0, R50, R50, R0 ;  /* 0x0000003232007223 */ /* 0x000fc80000000000 */
[----:B------:R1:W-:Y:S03]  /*28f0*/  STG.E desc[UR14][R28.64], R33 ;  /* 0x000000211c007986 */ /* 0x0003e6000c10190e */
.L_x_7:
[----:B------:R-:W-:Y:S05]  /*2900*/  BSYNC.RECONVERGENT B0 ;  /* 0x0000000000007941 */ /* 0x000fea0003800200 */
.L_x_6:
[----:B------:R-:W-:Y:S01]  /*2910*/  BAR.SYNC.DEFER_BLOCKING 0x0 ;  /* 0x0000000000007b1d */ /* 0x000fe20000010000 */
[----:B------:R-:W-:Y:S01]  /*2920*/  UIADD3 UR36, UPT, UPT, UR36, 0x1, URZ ;  /* 0x0000000124247890 */ /* 0x000fe2000fffe0ff */
[----:B------:R-:W-:Y:S01]  /*2930*/  IADD3 R70, PT, PT, R70, UR45, RZ ;  /* 0x0000002d46467c10 */ /* 0x000fe2000fffe0ff */
[----:B------:R-:W-:Y:S01]  /*2940*/  VIADD R69, R69, UR45 ;  /* 0x0000002d45457c36 */ /* 0x000fe20008000000 */
[----:B------:R-:W-:Y:S01]  /*2950*/  IADD3 R68, PT, PT, R68, UR45, RZ ;  /* 0x0000002d44447c10 */ /* 0x000fe2000fffe0ff */
[----:B------:R-:W-:Y:S01]  /*2960*/  UISETP.NE.AND UP1, UPT, UR36, -0x3, UPT ;  /* 0xfffffffd2400788c */ /* 0x000fe2000bf25270 */
[----:B------:R-:W-:Y:S01]  /*2970*/  IADD3 R71, PT, PT, R71, UR45, RZ ;  /* 0x0000002d47477c10 */ /* 0x000fe2000fffe0ff */
[----:B------:R-:W-:Y:S01]  /*2980*/  UIADD3 UR37, UPT, UPT, UR13, 0x1, URZ ;  /* 0x000000010d257890 */ /* 0x000fe2000fffe0ff */
[----:B------:R-:W-:Y:S01]  /*2990*/  IADD3 R67, PT, PT, R67, UR45, RZ ;  /* 0x0000002d43437c10 */ /* 0x000fe2000fffe0ff */
[----:B------:R-:W-:Y:S01]  /*29a0*/  UIADD3 UR50, UPT, UPT, UR45, UR50, URZ ;  /* 0x000000322d327290 */ /* 0x000fe2000fffe0ff */
[----:B------:R-:W-:Y:S01]  /*29b0*/  UMOV UR42, UR10 ;  /* 0x0000000a002a7c82 */ /* 0x000fe20008000000 */
[----:B------:R-:W-:-:S03]  /*29c0*/  UMOV UR47, UR6 ;  /* 0x00000006002f7c82 */ /* 0x000fc60008000000 */
[----:B------:R-:W-:Y:S07]  /*29d0*/  BRA.U UP1, `(.L_x_8) ;  /* 0xffffffed01b87547 */ /* 0x000fee000b83ffff */
.L_x_3:
[----:B01----:R-:W-:Y:S01]  /*29e0*/  LEA R29, R60, UR6, 0x2 ;  /* 0x000000063c1d7c11 */ /* 0x003fe2000f8e10ff */
[----:B------:R-:W-:Y:S01]  /*29f0*/  BSSY.RECONVERGENT B0, `(.L_x_9) ;  /* 0x0000056000007945 */ /* 0x000fe20003800200 */
[----:B------:R-:W-:Y:S02]  /*2a00*/  LEA R28, R62, UR10, 0x2 ;  /* 0x0000000a3e1c7c11 */ /* 0x000fe4000f8e10ff */
[----:B------:R-:W-:Y:S02]  /*2a10*/  ISETP.NE.AND P3, PT, R66, RZ, PT ;  /* 0x000000ff4200720c */ /* 0x000fe40003f65270 */
[----:B------:R-:W0:Y:S04]  /*2a20*/  LDS R29, [R29+0x4] ;  /* 0x000004001d1d7984 */ /* 0x000e280000000800 */
[----:B0-----:R0:W-:Y:S07]  /*2a30*/  STS [R28], R29 ;  /* 0x0000001d1c007388 */ /* 0x0011ee0000000800 */
[----:B------:R-:W-:Y:S05]  /*2a40*/  @!P3 BRA `(.L_x_10) ;  /* 0x000000040040b947 */ /* 0x000fea0003800000 */
[----:B------:R-:W-:Y:S01]  /*2a50*/  UIMAD UR8, UR45, UR13, URZ ;  /* 0x0000000d2d0872a4 */ /* 0x000fe2000f8e02ff */
[----:B------:R-:W-:Y:S01]  /*2a60*/  HFMA2 R32, -RZ, RZ, 0, 2.384185791015625e-07 ;  /* 0x00000004ff207431 */ /* 0x000fe200000001ff */
[----:B------:R-:W-:Y:S01]  /*2a70*/  MOV R38, 0x4 ;  /* 0x0000000400267802 */ /* 0x000fe20000000f00 */
[----:B------:R-:W-:Y:S01]  /*2a80*/  HFMA2 R42, -RZ, RZ, 0, 2.384185791015625e-07 ;  /* 0x00000004ff2a7431 */ /* 0x000fe200000001ff */
[----:B------:R-:W-:Y:S01]  /*2a90*/  LDS R44, [R28+-0x4] ;  /* 0xfffffc001c2c7984 */ /* 0x000fe20000000800 */
[----:B------:R-:W1:Y:S01]  /*2aa0*/  LDCU UR9, c[0x0][0x400] ;  /* 0x00008000ff0977ac */ /* 0x000e620008000800 */
[----:B------:R-:W-:-:S04]  /*2ab0*/  VIADD R43, R52, UR8 ;  /* 0x00000008342b7c36 */ /* 0x000fc80008000000 */
[----:B------:R-:W-:-:S04]  /*2ac0*/  IMAD.WIDE R30, R43, 0x4, R16 ;  /* 0x000000042b1e7825 */ /* 0x000fc800078e0210 */
[----:B------:R-:W-:-:S05]  /*2ad0*/  IMAD.WIDE R32, R43, R32, UR34 ;  /* 0x000000222b207e25 */ /* 0x000fca000f8e0220 */
[----:B------:R2:W3:Y:S01]  /*2ae0*/  LDG.E R16, desc[UR14][R32.64] ;  /* 0x0000000e20107981 */ /* 0x0004e2000c1e1900 */
[----:B------:R-:W-:-:S03]  /*2af0*/  IMAD.WIDE R34, R43, 0x4, R18 ;  /* 0x000000042b227825 */ /* 0x000fc600078e0212 */
[----:B------:R4:W5:Y:S01]  /*2b00*/  LDG.E R18, desc[UR14][R30.64] ;  /* 0x0000000e1e127981 */ /* 0x000962000c1e1900 */
[----:B------:R-:W-:-:S03]  /*2b10*/  IMAD.WIDE R36, R43, 0x4, R20 ;  /* 0x000000042b247825 */ /* 0x000fc600078e0214 */
[----:B------:R0:W5:Y:S01]  /*2b20*/  LDG.E R17, desc[UR14][R34.64] ;  /* 0x0000000e22117981 */ /* 0x000162000c1e1900 */
[----:B------:R-:W-:-:S03]  /*2b30*/  IMAD.WIDE R38, R43, R38, UR26 ;  /* 0x0000001a2b267e25 */ /* 0x000fc6000f8e0226 */
[----:B------:R1:W5:Y:S01]  /*2b40*/  LDG.E R19, desc[UR14][R36.64] ;  /* 0x0000000e24137981 */ /* 0x000362000c1e1900 */
[----:B------:R-:W-:-:S03]  /*2b50*/  IMAD.WIDE R40, R43, 0x4, R22 ;  /* 0x000000042b287825 */ /* 0x000fc600078e0216 */
[----:B------:R1:W5:Y:S01]  /*2b60*/  LDG.E R20, desc[UR14][R38.64] ;  /* 0x0000000e26147981 */ /* 0x000362000c1e1900 */
[----:B--2---:R-:W-:-:S03]  /*2b70*/  IMAD.WIDE R32, R43, R42, UR22 ;  /* 0x000000162b207e25 */ /* 0x004fc6000f8e022a */
[----:B------:R2:W5:Y:S01]  /*2b80*/  LDG.E R21, desc[UR14][R40.64] ;  /* 0x0000000e28157981 */ /* 0x000562000c1e1900 */
[----:B----4-:R-:W-:-:S03]  /*2b90*/  IMAD.WIDE R30, R43, 0x4, R24 ;  /* 0x000000042b1e7825 */ /* 0x010fc600078e0218 */
[----:B------:R4:W5:Y:S01]  /*2ba0*/  LDG.E R22, desc[UR14][R32.64] ;  /* 0x0000000e20167981 */ /* 0x000962000c1e1900 */
[----:B0-----:R-:W-:-:S03]  /*2bb0*/  IMAD.WIDE R34, R43, R42, UR18 ;  /* 0x000000122b227e25 */ /* 0x001fc6000f8e022a */
[----:B------:R-:W5:Y:S01]  /*2bc0*/  LDG.E R23, desc[UR14][R30.64] ;  /* 0x0000000e1e177981 */ /* 0x000f62000c1e1900 */
[C---:B-1----:R-:W-:Y:S01]  /*2bd0*/  IMAD.WIDE R36, R43.reuse, 0x4, R26 ;  /* 0x000000042b247825 */ /* 0x042fe200078e021a */
[----:B------:R-:W-:Y:S02]  /*2be0*/  MOV R26, 0x4 ;  /* 0x00000004001a7802 */ /* 0x000fe40000000f00 */
[----:B------:R0:W5:Y:S01]  /*2bf0*/  LDG.E R24, desc[UR14][R34.64] ;  /* 0x0000000e22187981 */ /* 0x000162000c1e1900 */
[----:B------:R-:W-:-:S03]  /*2c00*/  IMAD.WIDE R38, R43, R42, UR30 ;  /* 0x0000001e2b267e25 */ /* 0x000fc6000f8e022a */
[----:B------:R-:W5:Y:S01]  /*2c10*/  LDG.E R25, desc[UR14][R36.64] ;  /* 0x0000000e24197981 */ /* 0x000f62000c1e1900 */
[----:B--2---:R-:W-:-:S03]  /*2c20*/  IMAD.WIDE R40, R43, R26, UR38 ;  /* 0x000000262b287e25 */ /* 0x004fc6000f8e021a */
[----:B------:R1:W2:Y:S04]  /*2c30*/  LDG.E R26, desc[UR14][R38.64] ;  /* 0x0000000e261a7981 */ /* 0x0002a8000c1e1900 */
[----:B------:R1:W2:Y:S01]  /*2c40*/  LDG.E R27, desc[UR14][R40.64] ;  /* 0x0000000e281b7981 */ /* 0x0002a2000c1e1900 */
[C---:B----4-:R-:W-:Y:S01]  /*2c50*/  IADD3 R32, PT, PT, R62.reuse, UR43, RZ ;  /* 0x0000002b3e207c10 */ /* 0x050fe2000fffe0ff */
[----:B------:R-:W-:Y:S01]  /*2c60*/  VIADD R62, R62, -UR43 ;  /* 0x8000002b3e3e7c36 */ /* 0x000fe20008000000 */
[----:B------:R-:W-:Y:S01]  /*2c70*/  LEA R33, R63, R28, 0x2 ;  /* 0x0000001c3f217211 */ /* 0x000fe200078e10ff */
[----:B0-----:R-:W-:Y:S01]  /*2c80*/  LDS R35, [R28+0x4] ;  /* 0x000004001c237984 */ /* 0x001fe20000000800 */
[----:B------:R-:W-:Y:S02]  /*2c90*/  LEA R30, R32, UR11, 0x2 ;  /* 0x0000000b201e7c11 */ /* 0x000fe4000f8e10ff */
[----:B------:R-:W-:Y:S01]  /*2ca0*/  LEA R34, R62, UR10, 0x2 ;  /* 0x0000000a3e227c11 */ /* 0x000fe2000f8e10ff */
[----:B-1----:R-:W-:Y:S01]  /*2cb0*/  LDS R39, [R74+-0x4] ;  /* 0xfffffc004a277984 */ /* 0x002fe20000000800 */
[----:B------:R-:W-:-:S02]  /*2cc0*/  LEA R43, R32, UR5, 0x2 ;  /* 0x00000005202b7c11 */ /* 0x000fc4000f8e10ff */
[C---:B------:R-:W-:Y:S01]  /*2cd0*/  LEA R45, R62.reuse, UR11, 0x2 ;  /* 0x0000000b3e2d7c11 */ /* 0x040fe2000f8e10ff */
[----:B------:R-:W-:Y:S01]  /*2ce0*/  LDS R33, [R33] ;  /* 0x0000000021217984 */ /* 0x000fe20000000800 */
[----:B------:R-:W-:-:S03]  /*2cf0*/  LEA R38, R62, UR5, 0x2 ;  /* 0x000000053e267c11 */ /* 0x000fc6000f8e10ff */
[----:B------:R-:W-:Y:S01]  /*2d00*/  LDS R31, [R30] ;  /* 0x000000001e1f7984 */ /* 0x000fe20000000800 */
[----:B------:R-:W-:-:S03]  /*2d10*/  LEA R63, R63, R38, 0x2 ;  /* 0x000000263f3f7211 */ /* 0x000fc600078e10ff */
[----:B------:R-:W0:Y:S04]  /*2d20*/  LDS R34, [R34] ;  /* 0x0000000022227984 */ /* 0x000e280000000800 */
[----:B------:R-:W1:Y:S04]  /*2d30*/  LDS R36, [R43] ;  /* 0x000000002b247984 */ /* 0x000e680000000800 */
[----:B------:R-:W-:Y:S04]  /*2d40*/  LDS R40, [R45] ;  /* 0x000000002d287984 */ /* 0x000fe80000000800 */
[----:B------:R-:W-:Y:S04]  /*2d50*/  LDS R32, [R74+0x4] ;  /* 0x000004004a207984 */ /* 0x000fe80000000800 */
[----:B------:R-:W4:Y:S04]  /*2d60*/  LDS R38, [R38] ;  /* 0x0000000026267984 */ /* 0x000f280000000800 */
[----:B------:R-:W4:Y:S04]  /*2d70*/  LDS R42, [R63+0x4] ;  /* 0x000004003f2a7984 */ /* 0x000f280000000800 */
[----:B------:R-:W4:Y:S04]  /*2d80*/  LDS R30, [R63+-0x4] ;  /* 0xfffffc003f1e7984 */ /* 0x000f280000000800 */
[----:B------:R-:W5:Y:S01]  /*2d90*/  LDS R37, [R63] ;  /* 0x000000003f257984 */ /* 0x000f620000000800 */
[----:B0-----:R-:W-:-:S03]  /*2da0*/  FADD R33, R33, -R34 ;  /* 0x8000002221217221 */ /* 0x001fc60000000000 */
[----:B------:R-:W2:Y:S01]  /*2db0*/  LDS R34, [R74] ;  /* 0x000000004a227984 */ /* 0x000ea20000000800 */
[----:B-1----:R-:W-:-:S04]  /*2dc0*/  FADD R33, R33, -R36 ;  /* 0x8000002421217221 */ /* 0x002fc80000000000 */
[----:B----4-:R-:W-:Y:S01]  /*2dd0*/  FADD R33, R33, R38 ;  /* 0x0000002621217221 */ /* 0x010fe20000000000 */
[----:B------:R-:W-:-:S04]  /*2de0*/  FADD R35, R35, -R42 ;  /* 0x8000002a23237221 */ /* 0x000fc80000000000 */
[----:B------:R-:W-:-:S04]  /*2df0*/  FADD R35, R35, -R44 ;  /* 0x8000002c23237221 */ /* 0x000fc80000000000 */
[----:B------:R-:W-:Y:S01]  /*2e00*/  FADD R30, R35, R30 ;  /* 0x0000001e231e7221 */ /* 0x000fe20000000000 */
[----:B---3--:R-:W-:-:S04]  /*2e10*/  FMUL R16, R16, R31 ;  /* 0x0000001f10107220 */ /* 0x008fc80000400000 */
[----:B-----5:R-:W-:Y:S01]  /*2e20*/  FFMA R16, R29, R18, R16 ;  /* 0x000000121d107223 */ /* 0x020fe20000000010 */
[----:B------:R-:W-:-:S03]  /*2e30*/  FADD R29, R31, -R40 ;  /* 0x800000281f1d7221 */ /* 0x000fc60000000000 */
[----:B------:R-:W-:Y:S01]  /*2e40*/  FFMA R16, R17, R32, R16 ;  /* 0x0000002011107223 */ /* 0x000fe20000000010 */
[----:B------:R-:W-:Y:S01]  /*2e50*/  FADD R18, -R40, R29 ;  /* 0x0000001d28127221 */ /* 0x000fe20000000100 */
[----:B------:R-:W-:Y:S02]  /*2e60*/  MOV R17, UR8 ;  /* 0x0000000800117c02 */ /* 0x000fe40008000f00 */
[----:B------:R-:W-:Y:S01]  /*2e70*/  FFMA R19, R19, R33, R16 ;  /* 0x0000002113137223 */ /* 0x000fe20000000010 */
[----:B------:R-:W-:Y:S02]  /*2e80*/  FADD R18, R31, R18 ;  /* 0x000000121f127221 */ /* 0x000fe40000000000 */
[----:B------:R-:W-:-:S04]  /*2e90*/  IMAD.WIDE R16, R17, 0x4, R14 ;  /* 0x0000000411107825 */ /* 0x000fc800078e020e */
[----:B------:R-:W-:-:S04]  /*2ea0*/  FFMA R18, R20, R18, R19 ;  /* 0x0000001214127223 */ /* 0x000fc80000000013 */
[----:B------:R-:W-:-:S04]  /*2eb0*/  FFMA R21, R21, R30, R18 ;  /* 0x0000001e15157223 */ /* 0x000fc80000000012 */
[----:B------:R-:W-:-:S04]  /*2ec0*/  FFMA R21, R22, R37, R21 ;  /* 0x0000002516157223 */ /* 0x000fc80000000015 */
[----:B------:R-:W-:-:S04]  /*2ed0*/  FFMA R21, R40, R23, R21 ;  /* 0x0000001728157223 */ /* 0x000fc80000000015 */
[----:B------:R-:W-:-:S04]  /*2ee0*/  FFMA R24, R24, R39, R21 ;  /* 0x0000002718187223 */ /* 0x000fc80000000015 */
[----:B------:R-:W-:-:S04]  /*2ef0*/  FADD R25, R24, R25 ;  /* 0x0000001918197221 */ /* 0x000fc80000000000 */
[----:B--2---:R-:W-:-:S04]  /*2f00*/  FFMA R26, R25, R26, -R34 ;  /* 0x0000001a191a7223 */ /* 0x004fc80000000822 */
[----:B------:R-:W-:-:S04]  /*2f10*/  FMUL R27, R26, R27 ;  /* 0x0000001b1a1b7220 */ /* 0x000fc80000400000 */
[C---:B------:R-:W-:Y:S01]  /*2f20*/  FFMA R19, R27.reuse, UR9, R34 ;  /* 0x000000091b137c23 */ /* 0x040fe20008000022 */
[----:B------:R-:W-:-:S04]  /*2f30*/  FFMA R0, R27, R27, R0 ;  /* 0x0000001b1b007223 */ /* 0x000fc80000000000 */
[----:B------:R1:W-:Y:S03]  /*2f40*/  STG.E desc[UR14][R16.64], R19 ;  /* 0x0000001310007986 */ /* 0x0003e6000c10190e */
.L_x_10:
[----:B------:R-:W-:Y:S05]  /*2f50*/  BSYNC.RECONVERGENT B0 ;  /* 0x0000000000007941 */ /* 0x000fea0003800200 */
.L_x_9:
[----:B------:R-:W-:Y:S06]  /*2f60*/  BAR.SYNC.DEFER_BLOCKING 0x0 ;  /* 0x0000000000007b1d */ /* 0x000fec0000010000 */
[----:B------:R-:W-:Y:S05]  /*2f70*/  BRA.U UP0, `(.L_x_11) ;  /* 0xffffffd500847547 */ /* 0x000fea000b83ffff */
.L_x_0:
[----:B------:R-:W2:Y:S01]  /*2f80*/  S2R R2, SR_CTAID.X ;  /* 0x0000000000027919 */ /* 0x000ea20000002500 */
[----:B------:R-:W3:Y:S01]  /*2f90*/  LDCU UR9, c[0x0][0x360] ;  /* 0x00006c00ff0977ac */ /* 0x000ee20008000800 */
[----:B------:R-:W-:Y:S01]  /*2fa0*/  IADD3 R53, PT, PT, R53, -0x1, RZ ;  /* 0xffffffff35357810 */ /* 0x000fe20007ffe0ff */
[----:B------:R-:W2:Y:S01]  /*2fb0*/  S2R R3, SR_TID.X ;  /* 0x0000000000037919 */ /* 0x000ea20000002100 */
[----:B------:R-:W4:Y:S01]  /*2fc0*/  LDCU UR8, c[0x0][0x3fc] ;  /* 0x00007f80ff0877ac */ /* 0x000f220008000800 */
[----:B------:R-:W5:Y:S01]  /*2fd0*/  LDCU.64 UR16, c[0x0][0x408] ;  /* 0x00008100ff1077ac */ /* 0x000f620008000a00 */
[----:B---3--:R-:W-:Y:S02]  /*2fe0*/  UIADD3 UR9, UPT, UPT, UR9, -0x2, URZ ;  /* 0xfffffffe09097890 */ /* 0x008fe4000fffe0ff */
[----:B----4-:R-:W-:-:S06]  /*2ff0*/  UIADD3 UR8, UPT, UPT, UR8, -0x2, URZ ;  /* 0xfffffffe08087890 */ /* 0x010fcc000fffe0ff */
[----:B------:R-:W-:Y:S02]  /*3000*/  IMAD R53, R53, UR8, RZ ;  /* 0x0000000835357c24 */ /* 0x000fe4000f8e02ff */
[----:B--2---:R-:W-:-:S05]  /*3010*/  IMAD R2, R2, UR9, R3 ;  /* 0x0000000902027c24 */ /* 0x004fca000f8e0203 */
[----:B------:R-:W-:Y:S01]  /*3020*/  SHF.R.S32.HI R4, RZ, 0x1f, R2 ;  /* 0x0000001fff047819 */ /* 0x000fe20000011402 */
[----:B------:R-:W-:Y:S01]  /*3030*/  BAR.SYNC.DEFER_BLOCKING 0x0 ;  /* 0x0000000000007b1d */ /* 0x000fe20000010000 */
[----:B------:R-:W-:-:S04]  /*3040*/  IADD3 R3, P0, PT, R53, R2, RZ ;  /* 0x0000000235037210 */ /* 0x000fc80007f1e0ff */
[----:B------:R-:W-:Y:S02]  /*3050*/  LEA.HI.X.SX32 R4, R53, R4, 0x1, P0 ;  /* 0x0000000435047211 */ /* 0x000fe400000f0eff */
[----:B-----5:R-:W-:-:S04]  /*3060*/  LEA R2, P0, R3, UR16, 0x2 ;  /* 0x0000001003027c11 */ /* 0x020fc8000f8010ff */
[----:B------:R-:W-:-:S05]  /*3070*/  LEA.HI.X R3, R3, UR17, R4, 0x2, P0 ;  /* 0x0000001103037c11 */ /* 0x000fca00080f1404 */
[----:B------:R-:W-:Y:S01]  /*3080*/  STG.E desc[UR14][R2.64+-0x4], R0 ;  /* 0xfffffc0002007986 */ /* 0x000fe2000c10190e */
[----:B------:R-:W-:Y:S05]  /*3090*/  EXIT ;  /* 0x000000000000794d */ /* 0x000fea0003800000 */
.L_x_12:
[----:B------:R-:W-:-:S00]  /*30a0*/  BRA `(.L_x_12) ;  /* 0xfffffffc00fc7947 */ /* 0x000fc0000383ffff */
[----:B------:R-:W-:-:S00]  /*30b0*/  NOP ;  /* 0x0000000000007918 */ /* 0x000fc00000000000 */
        /* <DEDUP_REMOVED lines=12> */
.L_x_13:


//--------------------- .nv.shared._Z6jacobiPfS_S_S_S_S_S_S_S_S_S_S_S_S_iiiifS_ --------------------------
	.section	.nv.shared._Z6jacobiPfS_S_S_S_S_S_S_S_S_S_S_S_S_iiiifS_,"aw",@nobits
	.sectionflags	@""
	.align	16
	.zero		1024


//--------------------- .nv.shared.reserved.0     --------------------------
	.section	.nv.shared.reserved.0,"aw",@nobits
	.weak		__nv_reservedSMEM_offset_0_alias
	.size		__nv_reservedSMEM_offset_0_alias, 0, 64
	.other		__nv_reservedSMEM_offset_0_alias,@"STO_CUDA_RESERVED_SHARED STV_DEFAULT"
__nv_reservedSMEM_offset_0_alias:
	.zero		0
	.zero		64


//--------------------- .nv.constant0._Z6jacobiPfS_S_S_S_S_S_S_S_S_S_S_S_S_iiiifS_ --------------------------
	.section	.nv.constant0._Z6jacobiPfS_S_S_S_S_S_S_S_S_S_S_S_S_iiiifS_,"a",@progbits
	.sectionflags	@""
	.align	4
.nv.constant0._Z6jacobiPfS_S_S_S_S_S_S_S_S_S_S_S_S_iiiifS_:
	.zero		1040


//--------------------- SYMBOLS --------------------------

	.type		.nv.reservedSmem.offset0,@object
	.size		.nv.reservedSmem.offset0,0x4
	.type		.nv.reservedSmem.cap,@object
	.size		.nv.reservedSmem.cap,0x4
